//
// Generated by NVIDIA NVVM Compiler
//
// Compiler Build ID: CL-36424714
// Cuda compilation tools, release 13.0, V13.0.88
// Based on NVVM 20.0.0
//

.version 9.0
.target sm_100
.address_size 64

	// .globl	_Z32bfVirtualSourceGeneric_RCA_NosumPfS_PKfS1_S1_S1_S1_S1_S1_S1_S1_S1_S1_bffffffffiiiiibb
.const .align 4 .f32 PI = 0f40490FDB;
.global .align 4 .b8 __cudart_i2opi_f[24] = {65, 144, 67, 60, 153, 149, 98, 219, 192, 221, 52, 245, 209, 87, 39, 252, 41, 21, 68, 78, 110, 131, 249, 162};

.visible .entry _Z32bfVirtualSourceGeneric_RCA_NosumPfS_PKfS1_S1_S1_S1_S1_S1_S1_S1_S1_S1_bffffffffiiiiibb(
	.param .u64 .ptr .align 1 _Z32bfVirtualSourceGeneric_RCA_NosumPfS_PKfS1_S1_S1_S1_S1_S1_S1_S1_S1_S1_bffffffffiiiiibb_param_0,
	.param .u64 .ptr .align 1 _Z32bfVirtualSourceGeneric_RCA_NosumPfS_PKfS1_S1_S1_S1_S1_S1_S1_S1_S1_S1_bffffffffiiiiibb_param_1,
	.param .u64 .ptr .align 1 _Z32bfVirtualSourceGeneric_RCA_NosumPfS_PKfS1_S1_S1_S1_S1_S1_S1_S1_S1_S1_bffffffffiiiiibb_param_2,
	.param .u64 .ptr .align 1 _Z32bfVirtualSourceGeneric_RCA_NosumPfS_PKfS1_S1_S1_S1_S1_S1_S1_S1_S1_S1_bffffffffiiiiibb_param_3,
	.param .u64 .ptr .align 1 _Z32bfVirtualSourceGeneric_RCA_NosumPfS_PKfS1_S1_S1_S1_S1_S1_S1_S1_S1_S1_bffffffffiiiiibb_param_4,
	.param .u64 .ptr .align 1 _Z32bfVirtualSourceGeneric_RCA_NosumPfS_PKfS1_S1_S1_S1_S1_S1_S1_S1_S1_S1_bffffffffiiiiibb_param_5,
	.param .u64 .ptr .align 1 _Z32bfVirtualSourceGeneric_RCA_NosumPfS_PKfS1_S1_S1_S1_S1_S1_S1_S1_S1_S1_bffffffffiiiiibb_param_6,
	.param .u64 .ptr .align 1 _Z32bfVirtualSourceGeneric_RCA_NosumPfS_PKfS1_S1_S1_S1_S1_S1_S1_S1_S1_S1_bffffffffiiiiibb_param_7,
	.param .u64 .ptr .align 1 _Z32bfVirtualSourceGeneric_RCA_NosumPfS_PKfS1_S1_S1_S1_S1_S1_S1_S1_S1_S1_bffffffffiiiiibb_param_8,
	.param .u64 .ptr .align 1 _Z32bfVirtualSourceGeneric_RCA_NosumPfS_PKfS1_S1_S1_S1_S1_S1_S1_S1_S1_S1_bffffffffiiiiibb_param_9,
	.param .u64 .ptr .align 1 _Z32bfVirtualSourceGeneric_RCA_NosumPfS_PKfS1_S1_S1_S1_S1_S1_S1_S1_S1_S1_bffffffffiiiiibb_param_10,
	.param .u64 .ptr .align 1 _Z32bfVirtualSourceGeneric_RCA_NosumPfS_PKfS1_S1_S1_S1_S1_S1_S1_S1_S1_S1_bffffffffiiiiibb_param_11,
	.param .u64 .ptr .align 1 _Z32bfVirtualSourceGeneric_RCA_NosumPfS_PKfS1_S1_S1_S1_S1_S1_S1_S1_S1_S1_bffffffffiiiiibb_param_12,
	.param .u8 _Z32bfVirtualSourceGeneric_RCA_NosumPfS_PKfS1_S1_S1_S1_S1_S1_S1_S1_S1_S1_bffffffffiiiiibb_param_13,
	.param .f32 _Z32bfVirtualSourceGeneric_RCA_NosumPfS_PKfS1_S1_S1_S1_S1_S1_S1_S1_S1_S1_bffffffffiiiiibb_param_14,
	.param .f32 _Z32bfVirtualSourceGeneric_RCA_NosumPfS_PKfS1_S1_S1_S1_S1_S1_S1_S1_S1_S1_bffffffffiiiiibb_param_15,
	.param .f32 _Z32bfVirtualSourceGeneric_RCA_NosumPfS_PKfS1_S1_S1_S1_S1_S1_S1_S1_S1_S1_bffffffffiiiiibb_param_16,
	.param .f32 _Z32bfVirtualSourceGeneric_RCA_NosumPfS_PKfS1_S1_S1_S1_S1_S1_S1_S1_S1_S1_bffffffffiiiiibb_param_17,
	.param .f32 _Z32bfVirtualSourceGeneric_RCA_NosumPfS_PKfS1_S1_S1_S1_S1_S1_S1_S1_S1_S1_bffffffffiiiiibb_param_18,
	.param .f32 _Z32bfVirtualSourceGeneric_RCA_NosumPfS_PKfS1_S1_S1_S1_S1_S1_S1_S1_S1_S1_bffffffffiiiiibb_param_19,
	.param .f32 _Z32bfVirtualSourceGeneric_RCA_NosumPfS_PKfS1_S1_S1_S1_S1_S1_S1_S1_S1_S1_bffffffffiiiiibb_param_20,
	.param .f32 _Z32bfVirtualSourceGeneric_RCA_NosumPfS_PKfS1_S1_S1_S1_S1_S1_S1_S1_S1_S1_bffffffffiiiiibb_param_21,
	.param .u32 _Z32bfVirtualSourceGeneric_RCA_NosumPfS_PKfS1_S1_S1_S1_S1_S1_S1_S1_S1_S1_bffffffffiiiiibb_param_22,
	.param .u32 _Z32bfVirtualSourceGeneric_RCA_NosumPfS_PKfS1_S1_S1_S1_S1_S1_S1_S1_S1_S1_bffffffffiiiiibb_param_23,
	.param .u32 _Z32bfVirtualSourceGeneric_RCA_NosumPfS_PKfS1_S1_S1_S1_S1_S1_S1_S1_S1_S1_bffffffffiiiiibb_param_24,
	.param .u32 _Z32bfVirtualSourceGeneric_RCA_NosumPfS_PKfS1_S1_S1_S1_S1_S1_S1_S1_S1_S1_bffffffffiiiiibb_param_25,
	.param .u32 _Z32bfVirtualSourceGeneric_RCA_NosumPfS_PKfS1_S1_S1_S1_S1_S1_S1_S1_S1_S1_bffffffffiiiiibb_param_26,
	.param .u8 _Z32bfVirtualSourceGeneric_RCA_NosumPfS_PKfS1_S1_S1_S1_S1_S1_S1_S1_S1_S1_bffffffffiiiiibb_param_27,
	.param .u8 _Z32bfVirtualSourceGeneric_RCA_NosumPfS_PKfS1_S1_S1_S1_S1_S1_S1_S1_S1_S1_bffffffffiiiiibb_param_28
)
{
	.local .align 4 .b8 	__local_depot0[28];
	.reg .b64 	%SP;
	.reg .b64 	%SPL;
	.reg .pred 	%p<122>;
	.reg .b16 	%rs<4>;
	.reg .b32 	%r<260>;
	.reg .b32 	%f<735>;
	.reg .b64 	%rd<143>;
	.reg .b64 	%fd<50>;

	mov.u64 	%SPL, __local_depot0;
	ld.param.u64 	%rd30, [_Z32bfVirtualSourceGeneric_RCA_NosumPfS_PKfS1_S1_S1_S1_S1_S1_S1_S1_S1_S1_bffffffffiiiiibb_param_1];
	ld.param.u64 	%rd41, [_Z32bfVirtualSourceGeneric_RCA_NosumPfS_PKfS1_S1_S1_S1_S1_S1_S1_S1_S1_S1_bffffffffiiiiibb_param_2];
	ld.param.u64 	%rd31, [_Z32bfVirtualSourceGeneric_RCA_NosumPfS_PKfS1_S1_S1_S1_S1_S1_S1_S1_S1_S1_bffffffffiiiiibb_param_3];
	ld.param.u64 	%rd32, [_Z32bfVirtualSourceGeneric_RCA_NosumPfS_PKfS1_S1_S1_S1_S1_S1_S1_S1_S1_S1_bffffffffiiiiibb_param_4];
	ld.param.u64 	%rd33, [_Z32bfVirtualSourceGeneric_RCA_NosumPfS_PKfS1_S1_S1_S1_S1_S1_S1_S1_S1_S1_bffffffffiiiiibb_param_5];
	ld.param.u64 	%rd36, [_Z32bfVirtualSourceGeneric_RCA_NosumPfS_PKfS1_S1_S1_S1_S1_S1_S1_S1_S1_S1_bffffffffiiiiibb_param_8];
	ld.param.u64 	%rd37, [_Z32bfVirtualSourceGeneric_RCA_NosumPfS_PKfS1_S1_S1_S1_S1_S1_S1_S1_S1_S1_bffffffffiiiiibb_param_9];
	ld.param.u64 	%rd38, [_Z32bfVirtualSourceGeneric_RCA_NosumPfS_PKfS1_S1_S1_S1_S1_S1_S1_S1_S1_S1_bffffffffiiiiibb_param_10];
	ld.param.u64 	%rd39, [_Z32bfVirtualSourceGeneric_RCA_NosumPfS_PKfS1_S1_S1_S1_S1_S1_S1_S1_S1_S1_bffffffffiiiiibb_param_11];
	ld.param.u64 	%rd40, [_Z32bfVirtualSourceGeneric_RCA_NosumPfS_PKfS1_S1_S1_S1_S1_S1_S1_S1_S1_S1_bffffffffiiiiibb_param_12];
	ld.param.s8 	%rs1, [_Z32bfVirtualSourceGeneric_RCA_NosumPfS_PKfS1_S1_S1_S1_S1_S1_S1_S1_S1_S1_bffffffffiiiiibb_param_13];
	ld.param.f32 	%f51, [_Z32bfVirtualSourceGeneric_RCA_NosumPfS_PKfS1_S1_S1_S1_S1_S1_S1_S1_S1_S1_bffffffffiiiiibb_param_14];
	ld.param.f32 	%f52, [_Z32bfVirtualSourceGeneric_RCA_NosumPfS_PKfS1_S1_S1_S1_S1_S1_S1_S1_S1_S1_bffffffffiiiiibb_param_15];
	ld.param.f32 	%f53, [_Z32bfVirtualSourceGeneric_RCA_NosumPfS_PKfS1_S1_S1_S1_S1_S1_S1_S1_S1_S1_bffffffffiiiiibb_param_16];
	ld.param.f32 	%f54, [_Z32bfVirtualSourceGeneric_RCA_NosumPfS_PKfS1_S1_S1_S1_S1_S1_S1_S1_S1_S1_bffffffffiiiiibb_param_17];
	ld.param.f32 	%f55, [_Z32bfVirtualSourceGeneric_RCA_NosumPfS_PKfS1_S1_S1_S1_S1_S1_S1_S1_S1_S1_bffffffffiiiiibb_param_18];
	ld.param.f32 	%f56, [_Z32bfVirtualSourceGeneric_RCA_NosumPfS_PKfS1_S1_S1_S1_S1_S1_S1_S1_S1_S1_bffffffffiiiiibb_param_19];
	ld.param.f32 	%f57, [_Z32bfVirtualSourceGeneric_RCA_NosumPfS_PKfS1_S1_S1_S1_S1_S1_S1_S1_S1_S1_bffffffffiiiiibb_param_20];
	ld.param.f32 	%f58, [_Z32bfVirtualSourceGeneric_RCA_NosumPfS_PKfS1_S1_S1_S1_S1_S1_S1_S1_S1_S1_bffffffffiiiiibb_param_21];
	ld.param.u32 	%r68, [_Z32bfVirtualSourceGeneric_RCA_NosumPfS_PKfS1_S1_S1_S1_S1_S1_S1_S1_S1_S1_bffffffffiiiiibb_param_22];
	ld.param.u32 	%r69, [_Z32bfVirtualSourceGeneric_RCA_NosumPfS_PKfS1_S1_S1_S1_S1_S1_S1_S1_S1_S1_bffffffffiiiiibb_param_23];
	ld.param.u32 	%r70, [_Z32bfVirtualSourceGeneric_RCA_NosumPfS_PKfS1_S1_S1_S1_S1_S1_S1_S1_S1_S1_bffffffffiiiiibb_param_24];
	ld.param.u32 	%r71, [_Z32bfVirtualSourceGeneric_RCA_NosumPfS_PKfS1_S1_S1_S1_S1_S1_S1_S1_S1_S1_bffffffffiiiiibb_param_25];
	ld.param.u32 	%r72, [_Z32bfVirtualSourceGeneric_RCA_NosumPfS_PKfS1_S1_S1_S1_S1_S1_S1_S1_S1_S1_bffffffffiiiiibb_param_26];
	ld.param.s8 	%rs2, [_Z32bfVirtualSourceGeneric_RCA_NosumPfS_PKfS1_S1_S1_S1_S1_S1_S1_S1_S1_S1_bffffffffiiiiibb_param_27];
	ld.param.s8 	%rs3, [_Z32bfVirtualSourceGeneric_RCA_NosumPfS_PKfS1_S1_S1_S1_S1_S1_S1_S1_S1_S1_bffffffffiiiiibb_param_28];
	cvta.to.global.u64 	%rd1, %rd41;
	add.u64 	%rd2, %SPL, 0;
	add.u64 	%rd3, %SPL, 0;
	add.u64 	%rd4, %SPL, 0;
	add.u64 	%rd5, %SPL, 0;
	mov.u32 	%r73, %ctaid.x;
	mov.u32 	%r74, %ntid.x;
	mov.u32 	%r75, %tid.x;
	mad.lo.s32 	%r1, %r73, %r74, %r75;
	setp.ge.s32 	%p1, %r1, %r68;
	@%p1 bra 	$L__BB0_59;
	mov.u32 	%r76, %ctaid.y;
	mov.u32 	%r77, %ntid.y;
	mov.u32 	%r78, %tid.y;
	mad.lo.s32 	%r2, %r76, %r77, %r78;
	setp.ge.s32 	%p2, %r2, %r70;
	@%p2 bra 	$L__BB0_59;
	mov.u32 	%r79, %ctaid.z;
	mov.u32 	%r80, %ntid.z;
	mov.u32 	%r81, %tid.z;
	mad.lo.s32 	%r3, %r79, %r80, %r81;
	setp.ge.s32 	%p3, %r3, %r71;
	@%p3 bra 	$L__BB0_59;
	cvta.to.global.u64 	%rd46, %rd31;
	mul.wide.s32 	%rd47, %r1, 4;
	add.s64 	%rd48, %rd46, %rd47;
	ld.global.f32 	%f1, [%rd48];
	cvta.to.global.u64 	%rd49, %rd32;
	add.s64 	%rd50, %rd49, %rd47;
	ld.global.f32 	%f2, [%rd50];
	cvta.to.global.u64 	%rd51, %rd33;
	add.s64 	%rd52, %rd51, %rd47;
	ld.global.f32 	%f3, [%rd52];
	cvta.to.global.u64 	%rd53, %rd37;
	mul.wide.u32 	%rd54, %r2, 4;
	add.s64 	%rd55, %rd53, %rd54;
	ld.global.f32 	%f4, [%rd55];
	cvta.to.global.u64 	%rd56, %rd38;
	add.s64 	%rd57, %rd56, %rd54;
	ld.global.f32 	%f5, [%rd57];
	cvta.to.global.u64 	%rd58, %rd39;
	add.s64 	%rd59, %rd58, %rd54;
	ld.global.f32 	%f6, [%rd59];
	cvta.to.global.u64 	%rd60, %rd40;
	add.s64 	%rd61, %rd60, %rd54;
	ld.global.f32 	%f7, [%rd61];
	rcp.rn.f32 	%f8, %f56;
	div.rn.f32 	%f9, %f3, %f58;
	setp.eq.s16 	%p4, %rs3, 0;
	@%p4 bra 	$L__BB0_8;
	mul.f32 	%f59, %f52, 0f3F000000;
	mul.f32 	%f60, %f51, 0f3F000000;
	neg.f32 	%f61, %f60;
	neg.f32 	%f62, %f53;
	sub.f32 	%f63, %f61, %f4;
	cvt.f64.f32 	%fd13, %f63;
	sub.f32 	%f64, %f62, %f6;
	cvt.f64.f32 	%fd14, %f64;
	sub.f32 	%f65, %f60, %f4;
	cvt.f64.f32 	%fd1, %f65;
	mul.f64 	%fd15, %fd14, %fd14;
	fma.rn.f64 	%fd16, %fd13, %fd1, %fd15;
	fma.rn.f64 	%fd17, %fd13, %fd13, %fd15;
	fma.rn.f64 	%fd2, %fd1, %fd1, %fd15;
	mul.f64 	%fd18, %fd17, %fd2;
	rsqrt.approx.f64 	%fd19, %fd18;
	mul.f64 	%fd20, %fd16, %fd19;
	cvt.rn.f32.f64 	%f66, %fd20;
	abs.f32 	%f67, %f66;
	fma.rn.f32 	%f68, %f67, 0fBF000000, 0f3F000000;
	rsqrt.approx.ftz.f32 	%f69, %f68;
	mul.f32 	%f70, %f69, %f68;
	mul.f32 	%f71, %f69, 0fBF000000;
	fma.rn.f32 	%f72, %f70, %f71, 0f3F000000;
	fma.rn.f32 	%f73, %f70, %f72, %f70;
	setp.eq.f32 	%p5, %f67, 0f3F800000;
	selp.f32 	%f74, 0f00000000, %f73, %p5;
	setp.gt.f32 	%p6, %f67, 0f3F0F5C29;
	selp.f32 	%f75, %f74, %f67, %p6;
	abs.f32 	%f76, %f75;
	neg.f32 	%f77, %f76;
	mov.b64 	%rd62, %fd20;
	shr.u64 	%rd63, %rd62, 63;
	and.b64  	%rd64, %rd63, 1;
	setp.eq.b64 	%p7, %rd64, 1;
	selp.f32 	%f78, %f77, %f76, %p7;
	mul.f32 	%f79, %f78, %f78;
	fma.rn.f32 	%f80, %f79, 0f3D10ECEF, 0f3C8B1ABB;
	fma.rn.f32 	%f81, %f80, %f79, 0f3CFC028C;
	fma.rn.f32 	%f82, %f81, %f79, 0f3D372139;
	fma.rn.f32 	%f83, %f82, %f79, 0f3D9993DB;
	fma.rn.f32 	%f84, %f83, %f79, 0f3E2AAAC6;
	mul.f32 	%f85, %f79, %f84;
	fma.rn.f32 	%f86, %f85, %f78, %f78;
	neg.f32 	%f87, %f86;
	selp.f32 	%f88, %f86, %f87, %p6;
	fma.rn.f32 	%f89, 0f3F6EE581, 0f3FD774EB, %f88;
	setp.gt.f32 	%p8, %f66, 0f3F0F5C29;
	selp.f32 	%f90, %f86, %f89, %p8;
	add.f32 	%f91, %f90, %f90;
	selp.f32 	%f10, %f91, %f90, %p6;
	neg.f32 	%f92, %f59;
	sub.f32 	%f93, %f92, %f5;
	cvt.f64.f32 	%fd3, %f93;
	sub.f32 	%f94, %f59, %f5;
	cvt.f64.f32 	%fd4, %f94;
	fma.rn.f64 	%fd21, %fd3, %fd4, %fd15;
	fma.rn.f64 	%fd5, %fd3, %fd3, %fd15;
	fma.rn.f64 	%fd6, %fd4, %fd4, %fd15;
	mul.f64 	%fd22, %fd5, %fd6;
	rsqrt.approx.f64 	%fd23, %fd22;
	mul.f64 	%fd24, %fd21, %fd23;
	cvt.rn.f32.f64 	%f95, %fd24;
	abs.f32 	%f96, %f95;
	fma.rn.f32 	%f97, %f96, 0fBF000000, 0f3F000000;
	rsqrt.approx.ftz.f32 	%f98, %f97;
	mul.f32 	%f99, %f98, %f97;
	mul.f32 	%f100, %f98, 0fBF000000;
	fma.rn.f32 	%f101, %f99, %f100, 0f3F000000;
	fma.rn.f32 	%f102, %f99, %f101, %f99;
	setp.eq.f32 	%p9, %f96, 0f3F800000;
	selp.f32 	%f103, 0f00000000, %f102, %p9;
	setp.gt.f32 	%p10, %f96, 0f3F0F5C29;
	selp.f32 	%f104, %f103, %f96, %p10;
	abs.f32 	%f105, %f104;
	neg.f32 	%f106, %f105;
	mov.b64 	%rd65, %fd24;
	shr.u64 	%rd66, %rd65, 63;
	and.b64  	%rd67, %rd66, 1;
	setp.eq.b64 	%p11, %rd67, 1;
	selp.f32 	%f107, %f106, %f105, %p11;
	mul.f32 	%f108, %f107, %f107;
	fma.rn.f32 	%f109, %f108, 0f3D10ECEF, 0f3C8B1ABB;
	fma.rn.f32 	%f110, %f109, %f108, 0f3CFC028C;
	fma.rn.f32 	%f111, %f110, %f108, 0f3D372139;
	fma.rn.f32 	%f112, %f111, %f108, 0f3D9993DB;
	fma.rn.f32 	%f113, %f112, %f108, 0f3E2AAAC6;
	mul.f32 	%f114, %f108, %f113;
	fma.rn.f32 	%f115, %f114, %f107, %f107;
	neg.f32 	%f116, %f115;
	selp.f32 	%f117, %f115, %f116, %p10;
	fma.rn.f32 	%f118, 0f3F6EE581, 0f3FD774EB, %f117;
	setp.gt.f32 	%p12, %f95, 0f3F0F5C29;
	selp.f32 	%f119, %f115, %f118, %p12;
	add.f32 	%f120, %f119, %f119;
	selp.f32 	%f11, %f120, %f119, %p10;
	sub.f32 	%f121, %f1, %f4;
	cvt.f64.f32 	%fd7, %f121;
	sub.f32 	%f122, %f3, %f6;
	cvt.f64.f32 	%fd25, %f122;
	mul.f64 	%fd8, %fd14, %fd25;
	fma.rn.f64 	%fd26, %fd13, %fd7, %fd8;
	mul.f64 	%fd9, %fd25, %fd25;
	fma.rn.f64 	%fd10, %fd7, %fd7, %fd9;
	mul.f64 	%fd27, %fd17, %fd10;
	rsqrt.approx.f64 	%fd28, %fd27;
	mul.f64 	%fd29, %fd26, %fd28;
	cvt.rn.f32.f64 	%f123, %fd29;
	abs.f32 	%f124, %f123;
	fma.rn.f32 	%f125, %f124, 0fBF000000, 0f3F000000;
	rsqrt.approx.ftz.f32 	%f126, %f125;
	mul.f32 	%f127, %f126, %f125;
	mul.f32 	%f128, %f126, 0fBF000000;
	fma.rn.f32 	%f129, %f127, %f128, 0f3F000000;
	fma.rn.f32 	%f130, %f127, %f129, %f127;
	setp.eq.f32 	%p13, %f124, 0f3F800000;
	selp.f32 	%f131, 0f00000000, %f130, %p13;
	setp.gt.f32 	%p14, %f124, 0f3F0F5C29;
	selp.f32 	%f132, %f131, %f124, %p14;
	abs.f32 	%f133, %f132;
	neg.f32 	%f134, %f133;
	mov.b64 	%rd68, %fd29;
	shr.u64 	%rd69, %rd68, 63;
	and.b64  	%rd70, %rd69, 1;
	setp.eq.b64 	%p15, %rd70, 1;
	selp.f32 	%f135, %f134, %f133, %p15;
	mul.f32 	%f136, %f135, %f135;
	fma.rn.f32 	%f137, %f136, 0f3D10ECEF, 0f3C8B1ABB;
	fma.rn.f32 	%f138, %f137, %f136, 0f3CFC028C;
	fma.rn.f32 	%f139, %f138, %f136, 0f3D372139;
	fma.rn.f32 	%f140, %f139, %f136, 0f3D9993DB;
	fma.rn.f32 	%f141, %f140, %f136, 0f3E2AAAC6;
	mul.f32 	%f142, %f136, %f141;
	fma.rn.f32 	%f143, %f142, %f135, %f135;
	neg.f32 	%f144, %f143;
	selp.f32 	%f145, %f143, %f144, %p14;
	fma.rn.f32 	%f146, 0f3F6EE581, 0f3FD774EB, %f145;
	setp.gt.f32 	%p16, %f123, 0f3F0F5C29;
	selp.f32 	%f147, %f143, %f146, %p16;
	add.f32 	%f148, %f147, %f147;
	selp.f32 	%f149, %f148, %f147, %p14;
	setp.gtu.f32 	%p17, %f149, %f10;
	@%p17 bra 	$L__BB0_59;
	fma.rn.f64 	%fd30, %fd1, %fd7, %fd8;
	mul.f64 	%fd31, %fd2, %fd10;
	rsqrt.approx.f64 	%fd32, %fd31;
	mul.f64 	%fd33, %fd30, %fd32;
	cvt.rn.f32.f64 	%f150, %fd33;
	abs.f32 	%f151, %f150;
	fma.rn.f32 	%f152, %f151, 0fBF000000, 0f3F000000;
	rsqrt.approx.ftz.f32 	%f153, %f152;
	mul.f32 	%f154, %f153, %f152;
	mul.f32 	%f155, %f153, 0fBF000000;
	fma.rn.f32 	%f156, %f154, %f155, 0f3F000000;
	fma.rn.f32 	%f157, %f154, %f156, %f154;
	setp.eq.f32 	%p18, %f151, 0f3F800000;
	selp.f32 	%f158, 0f00000000, %f157, %p18;
	setp.gt.f32 	%p19, %f151, 0f3F0F5C29;
	selp.f32 	%f159, %f158, %f151, %p19;
	abs.f32 	%f160, %f159;
	neg.f32 	%f161, %f160;
	mov.b64 	%rd71, %fd33;
	shr.u64 	%rd72, %rd71, 63;
	and.b64  	%rd73, %rd72, 1;
	setp.eq.b64 	%p20, %rd73, 1;
	selp.f32 	%f162, %f161, %f160, %p20;
	mul.f32 	%f163, %f162, %f162;
	fma.rn.f32 	%f164, %f163, 0f3D10ECEF, 0f3C8B1ABB;
	fma.rn.f32 	%f165, %f164, %f163, 0f3CFC028C;
	fma.rn.f32 	%f166, %f165, %f163, 0f3D372139;
	fma.rn.f32 	%f167, %f166, %f163, 0f3D9993DB;
	fma.rn.f32 	%f168, %f167, %f163, 0f3E2AAAC6;
	mul.f32 	%f169, %f163, %f168;
	fma.rn.f32 	%f170, %f169, %f162, %f162;
	neg.f32 	%f171, %f170;
	selp.f32 	%f172, %f170, %f171, %p19;
	fma.rn.f32 	%f173, 0f3F6EE581, 0f3FD774EB, %f172;
	setp.gt.f32 	%p21, %f150, 0f3F0F5C29;
	selp.f32 	%f174, %f170, %f173, %p21;
	add.f32 	%f175, %f174, %f174;
	selp.f32 	%f176, %f175, %f174, %p19;
	setp.gtu.f32 	%p22, %f176, %f10;
	@%p22 bra 	$L__BB0_59;
	sub.f32 	%f177, %f2, %f5;
	cvt.f64.f32 	%fd11, %f177;
	fma.rn.f64 	%fd34, %fd3, %fd11, %fd8;
	fma.rn.f64 	%fd12, %fd11, %fd11, %fd9;
	mul.f64 	%fd35, %fd5, %fd12;
	rsqrt.approx.f64 	%fd36, %fd35;
	mul.f64 	%fd37, %fd34, %fd36;
	cvt.rn.f32.f64 	%f178, %fd37;
	abs.f32 	%f179, %f178;
	fma.rn.f32 	%f180, %f179, 0fBF000000, 0f3F000000;
	rsqrt.approx.ftz.f32 	%f181, %f180;
	mul.f32 	%f182, %f181, %f180;
	mul.f32 	%f183, %f181, 0fBF000000;
	fma.rn.f32 	%f184, %f182, %f183, 0f3F000000;
	fma.rn.f32 	%f185, %f182, %f184, %f182;
	setp.eq.f32 	%p23, %f179, 0f3F800000;
	selp.f32 	%f186, 0f00000000, %f185, %p23;
	setp.gt.f32 	%p24, %f179, 0f3F0F5C29;
	selp.f32 	%f187, %f186, %f179, %p24;
	abs.f32 	%f188, %f187;
	neg.f32 	%f189, %f188;
	mov.b64 	%rd74, %fd37;
	shr.u64 	%rd75, %rd74, 63;
	and.b64  	%rd76, %rd75, 1;
	setp.eq.b64 	%p25, %rd76, 1;
	selp.f32 	%f190, %f189, %f188, %p25;
	mul.f32 	%f191, %f190, %f190;
	fma.rn.f32 	%f192, %f191, 0f3D10ECEF, 0f3C8B1ABB;
	fma.rn.f32 	%f193, %f192, %f191, 0f3CFC028C;
	fma.rn.f32 	%f194, %f193, %f191, 0f3D372139;
	fma.rn.f32 	%f195, %f194, %f191, 0f3D9993DB;
	fma.rn.f32 	%f196, %f195, %f191, 0f3E2AAAC6;
	mul.f32 	%f197, %f191, %f196;
	fma.rn.f32 	%f198, %f197, %f190, %f190;
	neg.f32 	%f199, %f198;
	selp.f32 	%f200, %f198, %f199, %p24;
	fma.rn.f32 	%f201, 0f3F6EE581, 0f3FD774EB, %f200;
	setp.gt.f32 	%p26, %f178, 0f3F0F5C29;
	selp.f32 	%f202, %f198, %f201, %p26;
	add.f32 	%f203, %f202, %f202;
	selp.f32 	%f204, %f203, %f202, %p24;
	setp.gtu.f32 	%p27, %f204, %f11;
	@%p27 bra 	$L__BB0_59;
	fma.rn.f64 	%fd38, %fd4, %fd11, %fd8;
	mul.f64 	%fd39, %fd6, %fd12;
	rsqrt.approx.f64 	%fd40, %fd39;
	mul.f64 	%fd41, %fd38, %fd40;
	cvt.rn.f32.f64 	%f205, %fd41;
	abs.f32 	%f206, %f205;
	fma.rn.f32 	%f207, %f206, 0fBF000000, 0f3F000000;
	rsqrt.approx.ftz.f32 	%f208, %f207;
	mul.f32 	%f209, %f208, %f207;
	mul.f32 	%f210, %f208, 0fBF000000;
	fma.rn.f32 	%f211, %f209, %f210, 0f3F000000;
	fma.rn.f32 	%f212, %f209, %f211, %f209;
	setp.eq.f32 	%p28, %f206, 0f3F800000;
	selp.f32 	%f213, 0f00000000, %f212, %p28;
	setp.gt.f32 	%p29, %f206, 0f3F0F5C29;
	selp.f32 	%f214, %f213, %f206, %p29;
	abs.f32 	%f215, %f214;
	neg.f32 	%f216, %f215;
	mov.b64 	%rd77, %fd41;
	shr.u64 	%rd78, %rd77, 63;
	and.b64  	%rd79, %rd78, 1;
	setp.eq.b64 	%p30, %rd79, 1;
	selp.f32 	%f217, %f216, %f215, %p30;
	mul.f32 	%f218, %f217, %f217;
	fma.rn.f32 	%f219, %f218, 0f3D10ECEF, 0f3C8B1ABB;
	fma.rn.f32 	%f220, %f219, %f218, 0f3CFC028C;
	fma.rn.f32 	%f221, %f220, %f218, 0f3D372139;
	fma.rn.f32 	%f222, %f221, %f218, 0f3D9993DB;
	fma.rn.f32 	%f223, %f222, %f218, 0f3E2AAAC6;
	mul.f32 	%f224, %f218, %f223;
	fma.rn.f32 	%f225, %f224, %f217, %f217;
	neg.f32 	%f226, %f225;
	selp.f32 	%f227, %f225, %f226, %p29;
	fma.rn.f32 	%f228, 0f3F6EE581, 0f3FD774EB, %f227;
	setp.gt.f32 	%p31, %f205, 0f3F0F5C29;
	selp.f32 	%f229, %f225, %f228, %p31;
	add.f32 	%f230, %f229, %f229;
	selp.f32 	%f231, %f230, %f229, %p29;
	setp.gtu.f32 	%p32, %f231, %f11;
	@%p32 bra 	$L__BB0_59;
$L__BB0_8:
	mad.lo.s32 	%r82, %r68, %r2, %r1;
	mul.lo.s32 	%r83, %r68, %r3;
	mad.lo.s32 	%r4, %r83, %r70, %r82;
	setp.ne.s32 	%p33, %r3, 0;
	cvta.to.global.u64 	%rd80, %rd30;
	mul.wide.s32 	%rd81, %r82, 4;
	add.s64 	%rd6, %rd80, %rd81;
	@%p33 bra 	$L__BB0_10;
	mov.b32 	%r84, 0;
	st.global.u32 	[%rd6], %r84;
$L__BB0_10:
	setp.eq.s16 	%p34, %rs1, 0;
	@%p34 bra 	$L__BB0_12;
	sub.f32 	%f232, %f1, %f4;
	mul.f32 	%f233, %f232, 0f00000000;
	sub.f32 	%f234, %f2, %f5;
	sub.f32 	%f235, %f3, %f6;
	abs.f32 	%f236, %f233;
	abs.f32 	%f237, %f234;
	abs.f32 	%f238, %f235;
	add.f32 	%f239, %f236, %f237;
	add.f32 	%f240, %f239, %f238;
	min.f32 	%f241, %f236, %f237;
	max.f32 	%f242, %f236, %f237;
	min.f32 	%f243, %f242, %f238;
	max.f32 	%f244, %f242, %f238;
	mov.b32 	%r85, %f244;
	and.b32  	%r86, %r85, -33554432;
	xor.b32  	%r87, %r86, 2122317824;
	mov.b32 	%f245, %r87;
	mul.f32 	%f246, %f243, %f245;
	mul.f32 	%f247, %f241, %f245;
	mul.f32 	%f248, %f244, %f245;
	mul.f32 	%f249, %f246, %f246;
	fma.rn.f32 	%f250, %f247, %f247, %f249;
	fma.rn.f32 	%f251, %f248, %f248, %f250;
	sqrt.rn.f32 	%f252, %f251;
	or.b32  	%r88, %r86, 8388608;
	mov.b32 	%f253, %r88;
	mul.f32 	%f254, %f252, %f253;
	setp.gt.f32 	%p35, %f240, %f244;
	selp.f32 	%f255, %f254, %f240, %p35;
	setp.eq.f32 	%p36, %f244, 0f7F800000;
	selp.f32 	%f727, 0f7F800000, %f255, %p36;
	bra.uni 	$L__BB0_13;
$L__BB0_12:
	sub.f32 	%f256, %f1, %f4;
	sub.f32 	%f257, %f2, %f5;
	mul.f32 	%f258, %f257, 0f00000000;
	sub.f32 	%f259, %f3, %f6;
	abs.f32 	%f260, %f256;
	abs.f32 	%f261, %f258;
	abs.f32 	%f262, %f259;
	add.f32 	%f263, %f260, %f261;
	add.f32 	%f264, %f262, %f263;
	min.f32 	%f265, %f260, %f261;
	max.f32 	%f266, %f260, %f261;
	min.f32 	%f267, %f266, %f262;
	max.f32 	%f268, %f266, %f262;
	mov.b32 	%r89, %f268;
	and.b32  	%r90, %r89, -33554432;
	xor.b32  	%r91, %r90, 2122317824;
	mov.b32 	%f269, %r91;
	mul.f32 	%f270, %f267, %f269;
	mul.f32 	%f271, %f265, %f269;
	mul.f32 	%f272, %f268, %f269;
	mul.f32 	%f273, %f270, %f270;
	fma.rn.f32 	%f274, %f271, %f271, %f273;
	fma.rn.f32 	%f275, %f272, %f272, %f274;
	sqrt.rn.f32 	%f276, %f275;
	or.b32  	%r92, %r90, 8388608;
	mov.b32 	%f277, %r92;
	mul.f32 	%f278, %f276, %f277;
	setp.gt.f32 	%p37, %f264, %f268;
	selp.f32 	%f279, %f278, %f264, %p37;
	setp.eq.f32 	%p38, %f268, 0f7F800000;
	selp.f32 	%f727, 0f7F800000, %f279, %p38;
$L__BB0_13:
	sub.f32 	%f15, %f727, %f7;
	setp.lt.s32 	%p39, %r69, 1;
	@%p39 bra 	$L__BB0_59;
	ld.param.u64 	%rd136, [_Z32bfVirtualSourceGeneric_RCA_NosumPfS_PKfS1_S1_S1_S1_S1_S1_S1_S1_S1_S1_bffffffffiiiiibb_param_7];
	ld.param.u64 	%rd135, [_Z32bfVirtualSourceGeneric_RCA_NosumPfS_PKfS1_S1_S1_S1_S1_S1_S1_S1_S1_S1_bffffffffiiiiibb_param_6];
	ld.param.u64 	%rd134, [_Z32bfVirtualSourceGeneric_RCA_NosumPfS_PKfS1_S1_S1_S1_S1_S1_S1_S1_S1_S1_bffffffffiiiiibb_param_0];
	setp.eq.s16 	%p40, %rs2, 0;
	mul.lo.s32 	%r94, %r68, %r70;
	mul.lo.s32 	%r95, %r94, %r71;
	shl.b32 	%r5, %r95, 1;
	mul.lo.s32 	%r96, %r69, %r2;
	mul.lo.s32 	%r97, %r69, %r3;
	mad.lo.s32 	%r6, %r97, %r70, %r96;
	shl.b32 	%r7, %r72, 1;
	selp.b32 	%r98, -1, -3, %p40;
	add.s32 	%r99, %r72, %r98;
	add.s32 	%r8, %r99, -1;
	ld.const.f32 	%f16, [PI];
	add.f32 	%f17, %f16, %f16;
	div.rn.f32 	%f18, %f55, %f54;
	mul.f32 	%f280, %f16, 0f40800000;
	mul.f32 	%f281, %f55, %f280;
	mul.f32 	%f282, %f3, %f281;
	mul.f32 	%f19, %f8, %f282;
	cvta.to.global.u64 	%rd7, %rd134;
	cvta.to.global.u64 	%rd8, %rd36;
	cvta.to.global.u64 	%rd9, %rd135;
	cvta.to.global.u64 	%rd10, %rd136;
	selp.b32 	%r9, 1, 2, %p40;
	shl.b32 	%r10, %r4, 1;
	mul.f32 	%f20, %f8, %f15;
	mov.b32 	%r243, 0;
	mov.u64 	%rd125, __cudart_i2opi_f;
$L__BB0_15:
	setp.eq.s16 	%p41, %rs1, 0;
	mad.lo.s32 	%r100, %r5, %r243, %r10;
	mul.wide.s32 	%rd82, %r100, 4;
	add.s64 	%rd11, %rd7, %rd82;
	mov.b32 	%r101, 0;
	st.global.u32 	[%rd11], %r101;
	st.global.u32 	[%rd11+4], %r101;
	cvt.u64.u32 	%rd12, %r243;
	mul.wide.u32 	%rd83, %r243, 4;
	add.s64 	%rd84, %rd8, %rd83;
	ld.global.f32 	%f21, [%rd84];
	@%p41 bra 	$L__BB0_17;
	shl.b64 	%rd85, %rd12, 2;
	add.s64 	%rd86, %rd9, %rd85;
	ld.global.f32 	%f283, [%rd86];
	sub.f32 	%f284, %f1, %f283;
	abs.f32 	%f728, %f284;
	bra.uni 	$L__BB0_18;
$L__BB0_17:
	shl.b64 	%rd87, %rd12, 2;
	add.s64 	%rd88, %rd10, %rd87;
	ld.global.f32 	%f285, [%rd88];
	sub.f32 	%f286, %f2, %f285;
	abs.f32 	%f728, %f286;
$L__BB0_18:
	setp.geu.f32 	%p42, %f728, %f9;
	@%p42 bra 	$L__BB0_58;
	setp.ne.s32 	%p43, %r3, 0;
	div.rn.f32 	%f287, %f728, %f9;
	abs.f32 	%f288, %f287;
	setp.gt.f32 	%p44, %f288, 0f4B800000;
	mov.f32 	%f289, 0f00000000;
	mul.rn.f32 	%f290, %f287, %f289;
	selp.f32 	%f291, %f290, %f287, %p44;
	add.f32 	%f292, %f291, %f291;
	cvt.rni.f32.f32 	%f293, %f292;
	cvt.rzi.s32.f32 	%r102, %f293;
	fma.rn.f32 	%f294, %f293, 0fBF000000, %f291;
	add.s32 	%r103, %r102, 1;
	mul.rn.f32 	%f295, %f294, %f294;
	fma.rn.f32 	%f296, %f295, 0fBF17ACC9, 0f40233590;
	fma.rn.f32 	%f297, %f295, 0f3E684E12, 0fBFAAD2E0;
	fma.rn.f32 	%f298, %f296, %f295, 0fC0A55DF6;
	fma.rn.f32 	%f299, %f297, %f295, 0f4081E0CF;
	fma.rn.f32 	%f300, %f295, %f294, 0f00000000;
	fma.rn.f32 	%f301, %f299, %f295, 0fC09DE9E6;
	fma.rn.f32 	%f302, %f298, %f300, 0f00000000;
	fma.rn.f32 	%f303, %f301, %f295, 0f3F800000;
	fma.rn.f32 	%f304, %f294, 0f40490FDB, %f302;
	and.b32  	%r104, %r102, 1;
	setp.eq.b32 	%p45, %r104, 1;
	selp.f32 	%f305, %f304, %f303, %p45;
	and.b32  	%r105, %r103, 2;
	setp.eq.s32 	%p46, %r105, 0;
	sub.f32 	%f306, %f289, %f305;
	selp.f32 	%f307, %f305, %f306, %p46;
	add.f32 	%f308, %f307, 0f3F800000;
	mul.f32 	%f25, %f308, 0f3F000000;
	@%p43 bra 	$L__BB0_21;
	ld.global.f32 	%f309, [%rd6];
	add.f32 	%f310, %f25, %f309;
	st.global.f32 	[%rd6], %f310;
$L__BB0_21:
	sub.f32 	%f311, %f3, %f21;
	abs.f32 	%f312, %f728;
	abs.f32 	%f313, %f311;
	mov.b32 	%r106, %f313;
	mov.b32 	%r107, %f312;
	min.s32 	%r108, %r106, %r107;
	mov.b32 	%f314, %r108;
	max.s32 	%r109, %r107, %r106;
	mov.b32 	%f315, %r109;
	and.b32  	%r110, %r109, -33554432;
	xor.b32  	%r111, %r110, 2122317824;
	mov.b32 	%f316, %r111;
	mul.f32 	%f317, %f314, %f316;
	mul.f32 	%f318, %f315, %f316;
	mul.f32 	%f319, %f317, %f317;
	fma.rn.f32 	%f320, %f318, %f318, %f319;
	sqrt.rn.f32 	%f321, %f320;
	or.b32  	%r112, %r110, 8388608;
	mov.b32 	%f322, %r112;
	mul.f32 	%f323, %f321, %f322;
	setp.eq.f32 	%p47, %f314, 0f00000000;
	selp.f32 	%f324, %f315, %f323, %p47;
	setp.eq.f32 	%p48, %f314, 0f7F800000;
	selp.f32 	%f325, 0f7F800000, %f324, %p48;
	fma.rn.f32 	%f326, %f8, %f325, %f20;
	add.f32 	%f327, %f57, %f326;
	mul.f32 	%f26, %f54, %f327;
	add.s32 	%r113, %r6, %r243;
	mul.lo.s32 	%r12, %r7, %r113;
	cvt.rmi.f32.f32 	%f328, %f26;
	cvt.rzi.s32.f32 	%r114, %f328;
	setp.lt.s32 	%p49, %r114, %r9;
	setp.ge.s32 	%p50, %r114, %r8;
	or.pred  	%p51, %p49, %p50;
	@%p51 bra 	$L__BB0_58;
	setp.eq.s16 	%p52, %rs2, 0;
	cvt.rn.f32.u32 	%f329, %r114;
	sub.f32 	%f27, %f26, %f329;
	@%p52 bra 	$L__BB0_24;
	add.f32 	%f330, %f27, 0f40000000;
	add.f32 	%f331, %f330, %f330;
	cvt.rni.f32.f32 	%f332, %f331;
	cvt.rzi.s32.f32 	%r115, %f332;
	fma.rn.f32 	%f333, %f332, 0fBF000000, %f330;
	mul.rn.f32 	%f334, %f333, %f333;
	fma.rn.f32 	%f335, %f334, 0fBF17ACC9, 0f40233590;
	fma.rn.f32 	%f336, %f334, 0f3E684E12, 0fBFAAD2E0;
	fma.rn.f32 	%f337, %f335, %f334, 0fC0A55DF6;
	fma.rn.f32 	%f338, %f336, %f334, 0f4081E0CF;
	fma.rn.f32 	%f339, %f334, %f333, 0f00000000;
	fma.rn.f32 	%f340, %f338, %f334, 0fC09DE9E6;
	fma.rn.f32 	%f341, %f337, %f339, 0f00000000;
	fma.rn.f32 	%f342, %f340, %f334, 0f3F800000;
	fma.rn.f32 	%f343, %f333, 0f40490FDB, %f341;
	and.b32  	%r116, %r115, 1;
	setp.eq.b32 	%p53, %r116, 1;
	selp.f32 	%f344, %f342, %f343, %p53;
	and.b32  	%r117, %r115, 2;
	setp.eq.s32 	%p54, %r117, 0;
	mov.f32 	%f345, 0f00000000;
	sub.f32 	%f346, %f345, %f344;
	selp.f32 	%f347, %f344, %f346, %p54;
	cvt.rzi.f32.f32 	%f348, %f330;
	setp.eq.f32 	%p55, %f330, %f348;
	mul.rn.f32 	%f349, %f330, %f345;
	selp.f32 	%f350, %f349, %f347, %p55;
	mul.f32 	%f351, %f330, %f16;
	div.rn.f32 	%f352, %f350, %f351;
	min.f32 	%f353, %f352, 0f3F800000;
	mul.f32 	%f354, %f330, 0f3F000000;
	add.f32 	%f355, %f354, %f354;
	cvt.rni.f32.f32 	%f356, %f355;
	cvt.rzi.s32.f32 	%r118, %f356;
	fma.rn.f32 	%f357, %f356, 0fBF000000, %f354;
	mul.rn.f32 	%f358, %f357, %f357;
	fma.rn.f32 	%f359, %f358, 0fBF17ACC9, 0f40233590;
	fma.rn.f32 	%f360, %f358, 0f3E684E12, 0fBFAAD2E0;
	fma.rn.f32 	%f361, %f359, %f358, 0fC0A55DF6;
	fma.rn.f32 	%f362, %f360, %f358, 0f4081E0CF;
	fma.rn.f32 	%f363, %f358, %f357, 0f00000000;
	fma.rn.f32 	%f364, %f362, %f358, 0fC09DE9E6;
	fma.rn.f32 	%f365, %f361, %f363, 0f00000000;
	fma.rn.f32 	%f366, %f364, %f358, 0f3F800000;
	fma.rn.f32 	%f367, %f357, 0f40490FDB, %f365;
	and.b32  	%r119, %r118, 1;
	setp.eq.b32 	%p56, %r119, 1;
	selp.f32 	%f368, %f366, %f367, %p56;
	and.b32  	%r120, %r118, 2;
	setp.eq.s32 	%p57, %r120, 0;
	sub.f32 	%f369, %f345, %f368;
	selp.f32 	%f370, %f368, %f369, %p57;
	cvt.rzi.f32.f32 	%f371, %f354;
	setp.eq.f32 	%p58, %f354, %f371;
	mul.rn.f32 	%f372, %f354, %f345;
	selp.f32 	%f373, %f372, %f370, %p58;
	mul.f32 	%f374, %f354, %f16;
	div.rn.f32 	%f375, %f373, %f374;
	min.f32 	%f376, %f375, 0f3F800000;
	mul.f32 	%f377, %f353, %f376;
	add.f32 	%f378, %f27, 0f3F800000;
	add.f32 	%f379, %f378, %f378;
	cvt.rni.f32.f32 	%f380, %f379;
	cvt.rzi.s32.f32 	%r121, %f380;
	fma.rn.f32 	%f381, %f380, 0fBF000000, %f378;
	mul.rn.f32 	%f382, %f381, %f381;
	fma.rn.f32 	%f383, %f382, 0fBF17ACC9, 0f40233590;
	fma.rn.f32 	%f384, %f382, 0f3E684E12, 0fBFAAD2E0;
	fma.rn.f32 	%f385, %f383, %f382, 0fC0A55DF6;
	fma.rn.f32 	%f386, %f384, %f382, 0f4081E0CF;
	fma.rn.f32 	%f387, %f382, %f381, 0f00000000;
	fma.rn.f32 	%f388, %f386, %f382, 0fC09DE9E6;
	fma.rn.f32 	%f389, %f385, %f387, 0f00000000;
	fma.rn.f32 	%f390, %f388, %f382, 0f3F800000;
	fma.rn.f32 	%f391, %f381, 0f40490FDB, %f389;
	and.b32  	%r122, %r121, 1;
	setp.eq.b32 	%p59, %r122, 1;
	selp.f32 	%f392, %f390, %f391, %p59;
	and.b32  	%r123, %r121, 2;
	setp.eq.s32 	%p60, %r123, 0;
	sub.f32 	%f393, %f345, %f392;
	selp.f32 	%f394, %f392, %f393, %p60;
	cvt.rzi.f32.f32 	%f395, %f378;
	setp.eq.f32 	%p61, %f378, %f395;
	mul.rn.f32 	%f396, %f378, %f345;
	selp.f32 	%f397, %f396, %f394, %p61;
	mul.f32 	%f398, %f378, %f16;
	div.rn.f32 	%f399, %f397, %f398;
	min.f32 	%f400, %f399, 0f3F800000;
	mul.f32 	%f401, %f378, 0f3F000000;
	add.f32 	%f402, %f401, %f401;
	cvt.rni.f32.f32 	%f403, %f402;
	cvt.rzi.s32.f32 	%r124, %f403;
	fma.rn.f32 	%f404, %f403, 0fBF000000, %f401;
	mul.rn.f32 	%f405, %f404, %f404;
	fma.rn.f32 	%f406, %f405, 0fBF17ACC9, 0f40233590;
	fma.rn.f32 	%f407, %f405, 0f3E684E12, 0fBFAAD2E0;
	fma.rn.f32 	%f408, %f406, %f405, 0fC0A55DF6;
	fma.rn.f32 	%f409, %f407, %f405, 0f4081E0CF;
	fma.rn.f32 	%f410, %f405, %f404, 0f00000000;
	fma.rn.f32 	%f411, %f409, %f405, 0fC09DE9E6;
	fma.rn.f32 	%f412, %f408, %f410, 0f00000000;
	fma.rn.f32 	%f413, %f411, %f405, 0f3F800000;
	fma.rn.f32 	%f414, %f404, 0f40490FDB, %f412;
	and.b32  	%r125, %r124, 1;
	setp.eq.b32 	%p62, %r125, 1;
	selp.f32 	%f415, %f413, %f414, %p62;
	and.b32  	%r126, %r124, 2;
	setp.eq.s32 	%p63, %r126, 0;
	sub.f32 	%f416, %f345, %f415;
	selp.f32 	%f417, %f415, %f416, %p63;
	cvt.rzi.f32.f32 	%f418, %f401;
	setp.eq.f32 	%p64, %f401, %f418;
	mul.rn.f32 	%f419, %f401, %f345;
	selp.f32 	%f420, %f419, %f417, %p64;
	mul.f32 	%f421, %f401, %f16;
	div.rn.f32 	%f422, %f420, %f421;
	min.f32 	%f423, %f422, 0f3F800000;
	mul.f32 	%f424, %f400, %f423;
	add.f32 	%f425, %f27, %f27;
	cvt.rni.f32.f32 	%f426, %f425;
	cvt.rzi.s32.f32 	%r127, %f426;
	fma.rn.f32 	%f427, %f426, 0fBF000000, %f27;
	mul.rn.f32 	%f428, %f427, %f427;
	fma.rn.f32 	%f429, %f428, 0fBF17ACC9, 0f40233590;
	fma.rn.f32 	%f430, %f428, 0f3E684E12, 0fBFAAD2E0;
	fma.rn.f32 	%f431, %f429, %f428, 0fC0A55DF6;
	fma.rn.f32 	%f432, %f430, %f428, 0f4081E0CF;
	fma.rn.f32 	%f433, %f428, %f427, 0f00000000;
	fma.rn.f32 	%f434, %f432, %f428, 0fC09DE9E6;
	fma.rn.f32 	%f435, %f431, %f433, 0f00000000;
	fma.rn.f32 	%f436, %f434, %f428, 0f3F800000;
	fma.rn.f32 	%f437, %f427, 0f40490FDB, %f435;
	and.b32  	%r128, %r127, 1;
	setp.eq.b32 	%p65, %r128, 1;
	selp.f32 	%f438, %f436, %f437, %p65;
	and.b32  	%r129, %r127, 2;
	setp.eq.s32 	%p66, %r129, 0;
	sub.f32 	%f439, %f345, %f438;
	selp.f32 	%f440, %f438, %f439, %p66;
	cvt.rzi.f32.f32 	%f441, %f27;
	setp.eq.f32 	%p67, %f27, %f441;
	mul.rn.f32 	%f442, %f27, %f345;
	selp.f32 	%f443, %f442, %f440, %p67;
	mul.f32 	%f444, %f27, %f16;
	div.rn.f32 	%f445, %f443, %f444;
	min.f32 	%f446, %f445, 0f3F800000;
	mul.f32 	%f447, %f27, 0f3F000000;
	add.f32 	%f448, %f447, %f447;
	cvt.rni.f32.f32 	%f449, %f448;
	cvt.rzi.s32.f32 	%r130, %f449;
	fma.rn.f32 	%f450, %f449, 0fBF000000, %f447;
	mul.rn.f32 	%f451, %f450, %f450;
	fma.rn.f32 	%f452, %f451, 0fBF17ACC9, 0f40233590;
	fma.rn.f32 	%f453, %f451, 0f3E684E12, 0fBFAAD2E0;
	fma.rn.f32 	%f454, %f452, %f451, 0fC0A55DF6;
	fma.rn.f32 	%f455, %f453, %f451, 0f4081E0CF;
	fma.rn.f32 	%f456, %f451, %f450, 0f00000000;
	fma.rn.f32 	%f457, %f455, %f451, 0fC09DE9E6;
	fma.rn.f32 	%f458, %f454, %f456, 0f00000000;
	fma.rn.f32 	%f459, %f457, %f451, 0f3F800000;
	fma.rn.f32 	%f460, %f450, 0f40490FDB, %f458;
	and.b32  	%r131, %r130, 1;
	setp.eq.b32 	%p68, %r131, 1;
	selp.f32 	%f461, %f459, %f460, %p68;
	and.b32  	%r132, %r130, 2;
	setp.eq.s32 	%p69, %r132, 0;
	sub.f32 	%f462, %f345, %f461;
	selp.f32 	%f463, %f461, %f462, %p69;
	cvt.rzi.f32.f32 	%f464, %f447;
	setp.eq.f32 	%p70, %f447, %f464;
	mul.rn.f32 	%f465, %f447, %f345;
	selp.f32 	%f466, %f465, %f463, %p70;
	mul.f32 	%f467, %f447, %f16;
	div.rn.f32 	%f468, %f466, %f467;
	min.f32 	%f469, %f468, 0f3F800000;
	mul.f32 	%f470, %f446, %f469;
	add.f32 	%f471, %f27, 0fBF800000;
	add.f32 	%f472, %f471, %f471;
	cvt.rni.f32.f32 	%f473, %f472;
	cvt.rzi.s32.f32 	%r133, %f473;
	fma.rn.f32 	%f474, %f473, 0fBF000000, %f471;
	mul.rn.f32 	%f475, %f474, %f474;
	fma.rn.f32 	%f476, %f475, 0fBF17ACC9, 0f40233590;
	fma.rn.f32 	%f477, %f475, 0f3E684E12, 0fBFAAD2E0;
	fma.rn.f32 	%f478, %f476, %f475, 0fC0A55DF6;
	fma.rn.f32 	%f479, %f477, %f475, 0f4081E0CF;
	fma.rn.f32 	%f480, %f475, %f474, 0f00000000;
	fma.rn.f32 	%f481, %f479, %f475, 0fC09DE9E6;
	fma.rn.f32 	%f482, %f478, %f480, 0f00000000;
	fma.rn.f32 	%f483, %f481, %f475, 0f3F800000;
	fma.rn.f32 	%f484, %f474, 0f40490FDB, %f482;
	and.b32  	%r134, %r133, 1;
	setp.eq.b32 	%p71, %r134, 1;
	selp.f32 	%f485, %f483, %f484, %p71;
	and.b32  	%r135, %r133, 2;
	setp.eq.s32 	%p72, %r135, 0;
	sub.f32 	%f486, %f345, %f485;
	selp.f32 	%f487, %f485, %f486, %p72;
	cvt.rzi.f32.f32 	%f488, %f471;
	setp.eq.f32 	%p73, %f471, %f488;
	mul.rn.f32 	%f489, %f471, %f345;
	selp.f32 	%f490, %f489, %f487, %p73;
	mul.f32 	%f491, %f471, %f16;
	div.rn.f32 	%f492, %f490, %f491;
	min.f32 	%f493, %f492, 0f3F800000;
	mul.f32 	%f494, %f471, 0f3F000000;
	add.f32 	%f495, %f494, %f494;
	cvt.rni.f32.f32 	%f496, %f495;
	cvt.rzi.s32.f32 	%r136, %f496;
	fma.rn.f32 	%f497, %f496, 0fBF000000, %f494;
	mul.rn.f32 	%f498, %f497, %f497;
	fma.rn.f32 	%f499, %f498, 0fBF17ACC9, 0f40233590;
	fma.rn.f32 	%f500, %f498, 0f3E684E12, 0fBFAAD2E0;
	fma.rn.f32 	%f501, %f499, %f498, 0fC0A55DF6;
	fma.rn.f32 	%f502, %f500, %f498, 0f4081E0CF;
	fma.rn.f32 	%f503, %f498, %f497, 0f00000000;
	fma.rn.f32 	%f504, %f502, %f498, 0fC09DE9E6;
	fma.rn.f32 	%f505, %f501, %f503, 0f00000000;
	fma.rn.f32 	%f506, %f504, %f498, 0f3F800000;
	fma.rn.f32 	%f507, %f497, 0f40490FDB, %f505;
	and.b32  	%r137, %r136, 1;
	setp.eq.b32 	%p74, %r137, 1;
	selp.f32 	%f508, %f506, %f507, %p74;
	and.b32  	%r138, %r136, 2;
	setp.eq.s32 	%p75, %r138, 0;
	sub.f32 	%f509, %f345, %f508;
	selp.f32 	%f510, %f508, %f509, %p75;
	cvt.rzi.f32.f32 	%f511, %f494;
	setp.eq.f32 	%p76, %f494, %f511;
	mul.rn.f32 	%f512, %f494, %f345;
	selp.f32 	%f513, %f512, %f510, %p76;
	mul.f32 	%f514, %f494, %f16;
	div.rn.f32 	%f515, %f513, %f514;
	min.f32 	%f516, %f515, 0f3F800000;
	mul.f32 	%f517, %f493, %f516;
	add.f32 	%f518, %f27, 0fC0000000;
	add.f32 	%f519, %f518, %f518;
	cvt.rni.f32.f32 	%f520, %f519;
	cvt.rzi.s32.f32 	%r139, %f520;
	fma.rn.f32 	%f521, %f520, 0fBF000000, %f518;
	mul.rn.f32 	%f522, %f521, %f521;
	fma.rn.f32 	%f523, %f522, 0fBF17ACC9, 0f40233590;
	fma.rn.f32 	%f524, %f522, 0f3E684E12, 0fBFAAD2E0;
	fma.rn.f32 	%f525, %f523, %f522, 0fC0A55DF6;
	fma.rn.f32 	%f526, %f524, %f522, 0f4081E0CF;
	fma.rn.f32 	%f527, %f522, %f521, 0f00000000;
	fma.rn.f32 	%f528, %f526, %f522, 0fC09DE9E6;
	fma.rn.f32 	%f529, %f525, %f527, 0f00000000;
	fma.rn.f32 	%f530, %f528, %f522, 0f3F800000;
	fma.rn.f32 	%f531, %f521, 0f40490FDB, %f529;
	and.b32  	%r140, %r139, 1;
	setp.eq.b32 	%p77, %r140, 1;
	selp.f32 	%f532, %f530, %f531, %p77;
	and.b32  	%r141, %r139, 2;
	setp.eq.s32 	%p78, %r141, 0;
	sub.f32 	%f533, %f345, %f532;
	selp.f32 	%f534, %f532, %f533, %p78;
	cvt.rzi.f32.f32 	%f535, %f518;
	setp.eq.f32 	%p79, %f518, %f535;
	mul.rn.f32 	%f536, %f518, %f345;
	selp.f32 	%f537, %f536, %f534, %p79;
	mul.f32 	%f538, %f518, %f16;
	div.rn.f32 	%f539, %f537, %f538;
	min.f32 	%f540, %f539, 0f3F800000;
	mul.f32 	%f541, %f518, 0f3F000000;
	add.f32 	%f542, %f541, %f541;
	cvt.rni.f32.f32 	%f543, %f542;
	cvt.rzi.s32.f32 	%r142, %f543;
	fma.rn.f32 	%f544, %f543, 0fBF000000, %f541;
	mul.rn.f32 	%f545, %f544, %f544;
	fma.rn.f32 	%f546, %f545, 0fBF17ACC9, 0f40233590;
	fma.rn.f32 	%f547, %f545, 0f3E684E12, 0fBFAAD2E0;
	fma.rn.f32 	%f548, %f546, %f545, 0fC0A55DF6;
	fma.rn.f32 	%f549, %f547, %f545, 0f4081E0CF;
	fma.rn.f32 	%f550, %f545, %f544, 0f00000000;
	fma.rn.f32 	%f551, %f549, %f545, 0fC09DE9E6;
	fma.rn.f32 	%f552, %f548, %f550, 0f00000000;
	fma.rn.f32 	%f553, %f551, %f545, 0f3F800000;
	fma.rn.f32 	%f554, %f544, 0f40490FDB, %f552;
	and.b32  	%r143, %r142, 1;
	setp.eq.b32 	%p80, %r143, 1;
	selp.f32 	%f555, %f553, %f554, %p80;
	and.b32  	%r144, %r142, 2;
	setp.eq.s32 	%p81, %r144, 0;
	sub.f32 	%f556, %f345, %f555;
	selp.f32 	%f557, %f555, %f556, %p81;
	cvt.rzi.f32.f32 	%f558, %f541;
	setp.eq.f32 	%p82, %f541, %f558;
	mul.rn.f32 	%f559, %f541, %f345;
	selp.f32 	%f560, %f559, %f557, %p82;
	mul.f32 	%f561, %f541, %f16;
	div.rn.f32 	%f562, %f560, %f561;
	min.f32 	%f563, %f562, 0f3F800000;
	mul.f32 	%f564, %f540, %f563;
	add.f32 	%f565, %f27, 0fC0400000;
	add.f32 	%f566, %f565, %f565;
	cvt.rni.f32.f32 	%f567, %f566;
	cvt.rzi.s32.f32 	%r145, %f567;
	fma.rn.f32 	%f568, %f567, 0fBF000000, %f565;
	mul.rn.f32 	%f569, %f568, %f568;
	fma.rn.f32 	%f570, %f569, 0fBF17ACC9, 0f40233590;
	fma.rn.f32 	%f571, %f569, 0f3E684E12, 0fBFAAD2E0;
	fma.rn.f32 	%f572, %f570, %f569, 0fC0A55DF6;
	fma.rn.f32 	%f573, %f571, %f569, 0f4081E0CF;
	fma.rn.f32 	%f574, %f569, %f568, 0f00000000;
	fma.rn.f32 	%f575, %f573, %f569, 0fC09DE9E6;
	fma.rn.f32 	%f576, %f572, %f574, 0f00000000;
	fma.rn.f32 	%f577, %f575, %f569, 0f3F800000;
	fma.rn.f32 	%f578, %f568, 0f40490FDB, %f576;
	and.b32  	%r146, %r145, 1;
	setp.eq.b32 	%p83, %r146, 1;
	selp.f32 	%f579, %f577, %f578, %p83;
	and.b32  	%r147, %r145, 2;
	setp.eq.s32 	%p84, %r147, 0;
	sub.f32 	%f580, %f345, %f579;
	selp.f32 	%f581, %f579, %f580, %p84;
	cvt.rzi.f32.f32 	%f582, %f565;
	setp.eq.f32 	%p85, %f565, %f582;
	mul.rn.f32 	%f583, %f565, %f345;
	selp.f32 	%f584, %f583, %f581, %p85;
	mul.f32 	%f585, %f565, %f16;
	div.rn.f32 	%f586, %f584, %f585;
	min.f32 	%f587, %f586, 0f3F800000;
	mul.f32 	%f588, %f565, 0f3F000000;
	add.f32 	%f589, %f588, %f588;
	cvt.rni.f32.f32 	%f590, %f589;
	cvt.rzi.s32.f32 	%r148, %f590;
	fma.rn.f32 	%f591, %f590, 0fBF000000, %f588;
	mul.rn.f32 	%f592, %f591, %f591;
	fma.rn.f32 	%f593, %f592, 0fBF17ACC9, 0f40233590;
	fma.rn.f32 	%f594, %f592, 0f3E684E12, 0fBFAAD2E0;
	fma.rn.f32 	%f595, %f593, %f592, 0fC0A55DF6;
	fma.rn.f32 	%f596, %f594, %f592, 0f4081E0CF;
	fma.rn.f32 	%f597, %f592, %f591, 0f00000000;
	fma.rn.f32 	%f598, %f596, %f592, 0fC09DE9E6;
	fma.rn.f32 	%f599, %f595, %f597, 0f00000000;
	fma.rn.f32 	%f600, %f598, %f592, 0f3F800000;
	fma.rn.f32 	%f601, %f591, 0f40490FDB, %f599;
	and.b32  	%r149, %r148, 1;
	setp.eq.b32 	%p86, %r149, 1;
	selp.f32 	%f602, %f600, %f601, %p86;
	and.b32  	%r150, %r148, 2;
	setp.eq.s32 	%p87, %r150, 0;
	sub.f32 	%f603, %f345, %f602;
	selp.f32 	%f604, %f602, %f603, %p87;
	cvt.rzi.f32.f32 	%f605, %f588;
	setp.eq.f32 	%p88, %f588, %f605;
	mul.rn.f32 	%f606, %f588, %f345;
	selp.f32 	%f607, %f606, %f604, %p88;
	mul.f32 	%f608, %f588, %f16;
	div.rn.f32 	%f609, %f607, %f608;
	min.f32 	%f610, %f609, 0f3F800000;
	mul.f32 	%f611, %f587, %f610;
	shl.b32 	%r151, %r114, 1;
	add.s32 	%r152, %r151, %r12;
	add.s32 	%r153, %r152, -4;
	mul.wide.s32 	%rd89, %r153, 4;
	add.s64 	%rd90, %rd1, %rd89;
	ld.global.f32 	%f612, [%rd90];
	ld.global.f32 	%f613, [%rd90+8];
	mul.f32 	%f614, %f424, %f613;
	fma.rn.f32 	%f615, %f377, %f612, %f614;
	ld.global.f32 	%f616, [%rd90+16];
	fma.rn.f32 	%f617, %f470, %f616, %f615;
	ld.global.f32 	%f618, [%rd90+24];
	fma.rn.f32 	%f619, %f517, %f618, %f617;
	ld.global.f32 	%f620, [%rd90+32];
	fma.rn.f32 	%f621, %f564, %f620, %f619;
	ld.global.f32 	%f622, [%rd90+40];
	fma.rn.f32 	%f729, %f611, %f622, %f621;
	ld.global.f32 	%f623, [%rd90+4];
	ld.global.f32 	%f624, [%rd90+12];
	mul.f32 	%f625, %f424, %f624;
	fma.rn.f32 	%f626, %f377, %f623, %f625;
	ld.global.f32 	%f627, [%rd90+20];
	fma.rn.f32 	%f628, %f470, %f627, %f626;
	ld.global.f32 	%f629, [%rd90+28];
	fma.rn.f32 	%f630, %f517, %f629, %f628;
	ld.global.f32 	%f631, [%rd90+36];
	fma.rn.f32 	%f632, %f564, %f631, %f630;
	ld.global.f32 	%f633, [%rd90+44];
	fma.rn.f32 	%f730, %f611, %f633, %f632;
	bra.uni 	$L__BB0_25;
$L__BB0_24:
	add.f32 	%f634, %f27, 0fBF800000;
	mul.f32 	%f635, %f27, %f634;
	mul.f32 	%f636, %f635, 0f3F000000;
	neg.f32 	%f637, %f634;
	add.f32 	%f638, %f27, 0f3F800000;
	mul.f32 	%f639, %f638, %f637;
	mul.f32 	%f640, %f27, %f638;
	mul.f32 	%f641, %f640, 0f3F000000;
	shl.b32 	%r154, %r114, 1;
	add.s32 	%r155, %r154, %r12;
	add.s32 	%r156, %r155, -2;
	mul.wide.s32 	%rd91, %r156, 4;
	add.s64 	%rd92, %rd1, %rd91;
	ld.global.f32 	%f642, [%rd92];
	ld.global.f32 	%f643, [%rd92+8];
	mul.f32 	%f644, %f639, %f643;
	fma.rn.f32 	%f645, %f636, %f642, %f644;
	ld.global.f32 	%f646, [%rd92+16];
	fma.rn.f32 	%f729, %f641, %f646, %f645;
	ld.global.f32 	%f647, [%rd92+4];
	ld.global.f32 	%f648, [%rd92+12];
	mul.f32 	%f649, %f639, %f648;
	fma.rn.f32 	%f650, %f636, %f647, %f649;
	ld.global.f32 	%f651, [%rd92+20];
	fma.rn.f32 	%f730, %f641, %f651, %f650;
$L__BB0_25:
	mul.f32 	%f652, %f26, %f17;
	mul.f32 	%f653, %f18, %f652;
	sub.f32 	%f34, %f19, %f653;
	mul.f32 	%f654, %f34, 0f3F22F983;
	cvt.rni.s32.f32 	%r259, %f654;
	cvt.rn.f32.s32 	%f655, %r259;
	fma.rn.f32 	%f656, %f655, 0fBFC90FDA, %f34;
	fma.rn.f32 	%f657, %f655, 0fB3A22168, %f656;
	fma.rn.f32 	%f734, %f655, 0fA7C234C5, %f657;
	abs.f32 	%f36, %f34;
	setp.ltu.f32 	%p89, %f36, 0f47CE4780;
	mov.u32 	%r247, %r259;
	mov.f32 	%f731, %f734;
	@%p89 bra 	$L__BB0_33;
	setp.neu.f32 	%p90, %f36, 0f7F800000;
	@%p90 bra 	$L__BB0_28;
	mov.f32 	%f660, 0f00000000;
	mul.rn.f32 	%f731, %f34, %f660;
	mov.b32 	%r247, 0;
	bra.uni 	$L__BB0_33;
$L__BB0_28:
	mov.b32 	%r15, %f34;
	shl.b32 	%r158, %r15, 8;
	or.b32  	%r16, %r158, -2147483648;
	mov.b64 	%rd139, 0;
	mov.b32 	%r244, 0;
	mov.u64 	%rd137, __cudart_i2opi_f;
	mov.u64 	%rd138, %rd5;
$L__BB0_29:
	.pragma "nounroll";
	ld.global.nc.u32 	%r159, [%rd137];
	mad.wide.u32 	%rd95, %r159, %r16, %rd139;
	shr.u64 	%rd139, %rd95, 32;
	st.local.u32 	[%rd138], %rd95;
	add.s32 	%r244, %r244, 1;
	add.s64 	%rd138, %rd138, 4;
	add.s64 	%rd137, %rd137, 4;
	setp.ne.s32 	%p91, %r244, 6;
	@%p91 bra 	$L__BB0_29;
	shr.u32 	%r160, %r15, 23;
	st.local.u32 	[%rd5+24], %rd139;
	and.b32  	%r19, %r160, 31;
	and.b32  	%r161, %r160, 224;
	add.s32 	%r162, %r161, -128;
	shr.u32 	%r163, %r162, 5;
	mul.wide.u32 	%rd96, %r163, 4;
	sub.s64 	%rd19, %rd5, %rd96;
	ld.local.u32 	%r245, [%rd19+24];
	ld.local.u32 	%r246, [%rd19+20];
	setp.eq.s32 	%p92, %r19, 0;
	@%p92 bra 	$L__BB0_32;
	shf.l.wrap.b32 	%r245, %r246, %r245, %r19;
	ld.local.u32 	%r164, [%rd19+16];
	shf.l.wrap.b32 	%r246, %r164, %r246, %r19;
$L__BB0_32:
	shr.u32 	%r165, %r245, 30;
	shf.l.wrap.b32 	%r166, %r246, %r245, 2;
	shl.b32 	%r167, %r246, 2;
	shr.u32 	%r168, %r166, 31;
	add.s32 	%r169, %r168, %r165;
	neg.s32 	%r170, %r169;
	setp.lt.s32 	%p93, %r15, 0;
	selp.b32 	%r247, %r170, %r169, %p93;
	xor.b32  	%r171, %r166, %r15;
	shr.s32 	%r172, %r166, 31;
	xor.b32  	%r173, %r172, %r166;
	xor.b32  	%r174, %r172, %r167;
	cvt.u64.u32 	%rd97, %r173;
	shl.b64 	%rd98, %rd97, 32;
	cvt.u64.u32 	%rd99, %r174;
	or.b64  	%rd100, %rd98, %rd99;
	cvt.rn.f64.s64 	%fd42, %rd100;
	mul.f64 	%fd43, %fd42, 0d3BF921FB54442D19;
	cvt.rn.f32.f64 	%f658, %fd43;
	neg.f32 	%f659, %f658;
	setp.lt.s32 	%p94, %r171, 0;
	selp.f32 	%f731, %f659, %f658, %p94;
$L__BB0_33:
	add.s32 	%r176, %r247, 1;
	mul.rn.f32 	%f661, %f731, %f731;
	and.b32  	%r177, %r247, 1;
	setp.eq.b32 	%p96, %r177, 1;
	selp.f32 	%f662, %f731, 0f3F800000, %p96;
	fma.rn.f32 	%f663, %f661, %f662, 0f00000000;
	fma.rn.f32 	%f664, %f661, 0f37CBAC00, 0fBAB607ED;
	selp.f32 	%f665, 0fB94D4153, %f664, %p96;
	selp.f32 	%f666, 0f3C0885E4, 0f3D2AAABB, %p96;
	fma.rn.f32 	%f667, %f665, %f661, %f666;
	selp.f32 	%f668, 0fBE2AAAA8, 0fBEFFFFFF, %p96;
	fma.rn.f32 	%f669, %f667, %f661, %f668;
	fma.rn.f32 	%f670, %f669, %f663, %f662;
	and.b32  	%r178, %r176, 2;
	setp.eq.s32 	%p97, %r178, 0;
	mov.f32 	%f671, 0f00000000;
	sub.f32 	%f672, %f671, %f670;
	selp.f32 	%f40, %f670, %f672, %p97;
	mov.u32 	%r251, %r259;
	mov.f32 	%f732, %f734;
	@%p89 bra 	$L__BB0_41;
	setp.neu.f32 	%p98, %f36, 0f7F800000;
	@%p98 bra 	$L__BB0_36;
	mov.f32 	%f675, 0f00000000;
	mul.rn.f32 	%f732, %f34, %f675;
	mov.b32 	%r251, 0;
	bra.uni 	$L__BB0_41;
$L__BB0_36:
	mov.b32 	%r28, %f34;
	shl.b32 	%r180, %r28, 8;
	or.b32  	%r29, %r180, -2147483648;
	mov.b64 	%rd140, 0;
	mov.b32 	%r248, 0;
$L__BB0_37:
	.pragma "nounroll";
	mul.wide.u32 	%rd102, %r248, 4;
	mov.u64 	%rd103, __cudart_i2opi_f;
	add.s64 	%rd104, %rd103, %rd102;
	ld.global.nc.u32 	%r181, [%rd104];
	mad.wide.u32 	%rd105, %r181, %r29, %rd140;
	shr.u64 	%rd140, %rd105, 32;
	add.s64 	%rd106, %rd4, %rd102;
	st.local.u32 	[%rd106], %rd105;
	add.s32 	%r248, %r248, 1;
	setp.ne.s32 	%p99, %r248, 6;
	@%p99 bra 	$L__BB0_37;
	shr.u32 	%r182, %r28, 23;
	st.local.u32 	[%rd4+24], %rd140;
	and.b32  	%r32, %r182, 31;
	and.b32  	%r183, %r182, 224;
	add.s32 	%r184, %r183, -128;
	shr.u32 	%r185, %r184, 5;
	mul.wide.u32 	%rd107, %r185, 4;
	sub.s64 	%rd22, %rd4, %rd107;
	ld.local.u32 	%r249, [%rd22+24];
	ld.local.u32 	%r250, [%rd22+20];
	setp.eq.s32 	%p100, %r32, 0;
	@%p100 bra 	$L__BB0_40;
	shf.l.wrap.b32 	%r249, %r250, %r249, %r32;
	ld.local.u32 	%r186, [%rd22+16];
	shf.l.wrap.b32 	%r250, %r186, %r250, %r32;
$L__BB0_40:
	shr.u32 	%r187, %r249, 30;
	shf.l.wrap.b32 	%r188, %r250, %r249, 2;
	shl.b32 	%r189, %r250, 2;
	shr.u32 	%r190, %r188, 31;
	add.s32 	%r191, %r190, %r187;
	neg.s32 	%r192, %r191;
	setp.lt.s32 	%p101, %r28, 0;
	selp.b32 	%r251, %r192, %r191, %p101;
	xor.b32  	%r193, %r188, %r28;
	shr.s32 	%r194, %r188, 31;
	xor.b32  	%r195, %r194, %r188;
	xor.b32  	%r196, %r194, %r189;
	cvt.u64.u32 	%rd108, %r195;
	shl.b64 	%rd109, %rd108, 32;
	cvt.u64.u32 	%rd110, %r196;
	or.b64  	%rd111, %rd109, %rd110;
	cvt.rn.f64.s64 	%fd44, %rd111;
	mul.f64 	%fd45, %fd44, 0d3BF921FB54442D19;
	cvt.rn.f32.f64 	%f673, %fd45;
	neg.f32 	%f674, %f673;
	setp.lt.s32 	%p102, %r193, 0;
	selp.f32 	%f732, %f674, %f673, %p102;
$L__BB0_41:
	mul.rn.f32 	%f676, %f732, %f732;
	and.b32  	%r198, %r251, 1;
	setp.eq.b32 	%p104, %r198, 1;
	selp.f32 	%f677, 0f3F800000, %f732, %p104;
	fma.rn.f32 	%f678, %f676, %f677, 0f00000000;
	fma.rn.f32 	%f679, %f676, 0f37CBAC00, 0fBAB607ED;
	selp.f32 	%f680, %f679, 0fB94D4153, %p104;
	selp.f32 	%f681, 0f3D2AAABB, 0f3C0885E4, %p104;
	fma.rn.f32 	%f682, %f680, %f676, %f681;
	selp.f32 	%f683, 0fBEFFFFFF, 0fBE2AAAA8, %p104;
	fma.rn.f32 	%f684, %f682, %f676, %f683;
	fma.rn.f32 	%f685, %f684, %f678, %f677;
	and.b32  	%r199, %r251, 2;
	setp.eq.s32 	%p105, %r199, 0;
	mov.f32 	%f686, 0f00000000;
	sub.f32 	%f687, %f686, %f685;
	selp.f32 	%f688, %f685, %f687, %p105;
	mul.f32 	%f689, %f730, %f688;
	fma.rn.f32 	%f690, %f729, %f40, %f689;
	mul.f32 	%f691, %f25, %f690;
	st.global.f32 	[%rd11], %f691;
	mov.u32 	%r255, %r259;
	mov.f32 	%f733, %f734;
	@%p89 bra 	$L__BB0_49;
	setp.neu.f32 	%p106, %f36, 0f7F800000;
	@%p106 bra 	$L__BB0_44;
	mov.f32 	%f694, 0f00000000;
	mul.rn.f32 	%f733, %f34, %f694;
	mov.b32 	%r255, 0;
	bra.uni 	$L__BB0_49;
$L__BB0_44:
	mov.b32 	%r41, %f34;
	shl.b32 	%r201, %r41, 8;
	or.b32  	%r42, %r201, -2147483648;
	mov.b64 	%rd141, 0;
	mov.b32 	%r252, 0;
$L__BB0_45:
	.pragma "nounroll";
	mul.wide.u32 	%rd113, %r252, 4;
	mov.u64 	%rd114, __cudart_i2opi_f;
	add.s64 	%rd115, %rd114, %rd113;
	ld.global.nc.u32 	%r202, [%rd115];
	mad.wide.u32 	%rd116, %r202, %r42, %rd141;
	shr.u64 	%rd141, %rd116, 32;
	add.s64 	%rd117, %rd3, %rd113;
	st.local.u32 	[%rd117], %rd116;
	add.s32 	%r252, %r252, 1;
	setp.ne.s32 	%p107, %r252, 6;
	@%p107 bra 	$L__BB0_45;
	shr.u32 	%r203, %r41, 23;
	st.local.u32 	[%rd3+24], %rd141;
	and.b32  	%r45, %r203, 31;
	and.b32  	%r204, %r203, 224;
	add.s32 	%r205, %r204, -128;
	shr.u32 	%r206, %r205, 5;
	mul.wide.u32 	%rd118, %r206, 4;
	sub.s64 	%rd25, %rd3, %rd118;
	ld.local.u32 	%r253, [%rd25+24];
	ld.local.u32 	%r254, [%rd25+20];
	setp.eq.s32 	%p108, %r45, 0;
	@%p108 bra 	$L__BB0_48;
	shf.l.wrap.b32 	%r253, %r254, %r253, %r45;
	ld.local.u32 	%r207, [%rd25+16];
	shf.l.wrap.b32 	%r254, %r207, %r254, %r45;
$L__BB0_48:
	shr.u32 	%r208, %r253, 30;
	shf.l.wrap.b32 	%r209, %r254, %r253, 2;
	shl.b32 	%r210, %r254, 2;
	shr.u32 	%r211, %r209, 31;
	add.s32 	%r212, %r211, %r208;
	neg.s32 	%r213, %r212;
	setp.lt.s32 	%p109, %r41, 0;
	selp.b32 	%r255, %r213, %r212, %p109;
	xor.b32  	%r214, %r209, %r41;
	shr.s32 	%r215, %r209, 31;
	xor.b32  	%r216, %r215, %r209;
	xor.b32  	%r217, %r215, %r210;
	cvt.u64.u32 	%rd119, %r216;
	shl.b64 	%rd120, %rd119, 32;
	cvt.u64.u32 	%rd121, %r217;
	or.b64  	%rd122, %rd120, %rd121;
	cvt.rn.f64.s64 	%fd46, %rd122;
	mul.f64 	%fd47, %fd46, 0d3BF921FB54442D19;
	cvt.rn.f32.f64 	%f692, %fd47;
	neg.f32 	%f693, %f692;
	setp.lt.s32 	%p110, %r214, 0;
	selp.f32 	%f733, %f693, %f692, %p110;
$L__BB0_49:
	mul.rn.f32 	%f695, %f733, %f733;
	and.b32  	%r219, %r255, 1;
	setp.eq.b32 	%p112, %r219, 1;
	selp.f32 	%f696, 0f3F800000, %f733, %p112;
	fma.rn.f32 	%f697, %f695, %f696, 0f00000000;
	fma.rn.f32 	%f698, %f695, 0f37CBAC00, 0fBAB607ED;
	selp.f32 	%f699, %f698, 0fB94D4153, %p112;
	selp.f32 	%f700, 0f3D2AAABB, 0f3C0885E4, %p112;
	fma.rn.f32 	%f701, %f699, %f695, %f700;
	selp.f32 	%f702, 0fBEFFFFFF, 0fBE2AAAA8, %p112;
	fma.rn.f32 	%f703, %f701, %f695, %f702;
	fma.rn.f32 	%f704, %f703, %f697, %f696;
	and.b32  	%r220, %r255, 2;
	setp.eq.s32 	%p113, %r220, 0;
	mov.f32 	%f705, 0f00000000;
	sub.f32 	%f706, %f705, %f704;
	selp.f32 	%f47, %f704, %f706, %p113;
	@%p89 bra 	$L__BB0_57;
	setp.neu.f32 	%p114, %f36, 0f7F800000;
	@%p114 bra 	$L__BB0_52;
	mov.f32 	%f709, 0f00000000;
	mul.rn.f32 	%f734, %f34, %f709;
	mov.b32 	%r259, 0;
	bra.uni 	$L__BB0_57;
$L__BB0_52:
	mov.b32 	%r54, %f34;
	shl.b32 	%r222, %r54, 8;
	or.b32  	%r55, %r222, -2147483648;
	mov.b64 	%rd142, 0;
	mov.b32 	%r256, 0;
$L__BB0_53:
	.pragma "nounroll";
	mul.wide.u32 	%rd124, %r256, 4;
	add.s64 	%rd126, %rd125, %rd124;
	ld.global.nc.u32 	%r223, [%rd126];
	mad.wide.u32 	%rd127, %r223, %r55, %rd142;
	shr.u64 	%rd142, %rd127, 32;
	add.s64 	%rd128, %rd2, %rd124;
	st.local.u32 	[%rd128], %rd127;
	add.s32 	%r256, %r256, 1;
	setp.ne.s32 	%p115, %r256, 6;
	@%p115 bra 	$L__BB0_53;
	shr.u32 	%r224, %r54, 23;
	st.local.u32 	[%rd2+24], %rd142;
	and.b32  	%r58, %r224, 31;
	and.b32  	%r225, %r224, 224;
	add.s32 	%r226, %r225, -128;
	shr.u32 	%r227, %r226, 5;
	mul.wide.u32 	%rd129, %r227, 4;
	sub.s64 	%rd28, %rd2, %rd129;
	ld.local.u32 	%r257, [%rd28+24];
	ld.local.u32 	%r258, [%rd28+20];
	setp.eq.s32 	%p116, %r58, 0;
	@%p116 bra 	$L__BB0_56;
	shf.l.wrap.b32 	%r257, %r258, %r257, %r58;
	ld.local.u32 	%r228, [%rd28+16];
	shf.l.wrap.b32 	%r258, %r228, %r258, %r58;
$L__BB0_56:
	shr.u32 	%r229, %r257, 30;
	shf.l.wrap.b32 	%r230, %r258, %r257, 2;
	shl.b32 	%r231, %r258, 2;
	shr.u32 	%r232, %r230, 31;
	add.s32 	%r233, %r232, %r229;
	neg.s32 	%r234, %r233;
	setp.lt.s32 	%p117, %r54, 0;
	selp.b32 	%r259, %r234, %r233, %p117;
	xor.b32  	%r235, %r230, %r54;
	shr.s32 	%r236, %r230, 31;
	xor.b32  	%r237, %r236, %r230;
	xor.b32  	%r238, %r236, %r231;
	cvt.u64.u32 	%rd130, %r237;
	shl.b64 	%rd131, %rd130, 32;
	cvt.u64.u32 	%rd132, %r238;
	or.b64  	%rd133, %rd131, %rd132;
	cvt.rn.f64.s64 	%fd48, %rd133;
	mul.f64 	%fd49, %fd48, 0d3BF921FB54442D19;
	cvt.rn.f32.f64 	%f707, %fd49;
	neg.f32 	%f708, %f707;
	setp.lt.s32 	%p118, %r235, 0;
	selp.f32 	%f734, %f708, %f707, %p118;
$L__BB0_57:
	add.s32 	%r240, %r259, 1;
	mul.rn.f32 	%f710, %f734, %f734;
	and.b32  	%r241, %r259, 1;
	setp.eq.b32 	%p119, %r241, 1;
	selp.f32 	%f711, %f734, 0f3F800000, %p119;
	fma.rn.f32 	%f712, %f710, %f711, 0f00000000;
	fma.rn.f32 	%f713, %f710, 0f37CBAC00, 0fBAB607ED;
	selp.f32 	%f714, 0fB94D4153, %f713, %p119;
	selp.f32 	%f715, 0f3C0885E4, 0f3D2AAABB, %p119;
	fma.rn.f32 	%f716, %f714, %f710, %f715;
	selp.f32 	%f717, 0fBE2AAAA8, 0fBEFFFFFF, %p119;
	fma.rn.f32 	%f718, %f716, %f710, %f717;
	fma.rn.f32 	%f719, %f718, %f712, %f711;
	and.b32  	%r242, %r240, 2;
	setp.eq.s32 	%p120, %r242, 0;
	mov.f32 	%f720, 0f00000000;
	sub.f32 	%f721, %f720, %f719;
	selp.f32 	%f722, %f719, %f721, %p120;
	mul.f32 	%f723, %f730, %f722;
	mul.f32 	%f724, %f729, %f47;
	sub.f32 	%f725, %f723, %f724;
	mul.f32 	%f726, %f25, %f725;
	st.global.f32 	[%rd11+4], %f726;
$L__BB0_58:
	add.s32 	%r243, %r243, 1;
	setp.ne.s32 	%p121, %r243, %r69;
	@%p121 bra 	$L__BB0_15;
$L__BB0_59:
	ret;

}


// ===== COMPILED SASS (sm_100) =====

	.target	sm_100

	.elftype	@"ET_EXEC"


//--------------------- .note.nv.tkinfo           --------------------------
	.section	.note.nv.tkinfo,"",@"SHT_NOTE"
	.sectionflags	@"SHF_NOTE_NV_TKINFO"
	.tkinfo
        /*0018*/ 	.word	0x00000002
        /*0030*/ 	.string	""
        /*0030*/ 	.string	"ptxas"
        /*0030*/ 	.string	"Cuda compilation tools, release 13.0, V13.0.88"
        /*0030*/ 	.string	"Build cuda_13.0.r13.0/compiler.36424714_0"
        /*0030*/ 	.string	"-arch sm_100 -m 64 "



//--------------------- .note.nv.cuinfo           --------------------------
	.section	.note.nv.cuinfo,"",@"SHT_NOTE"
	.sectionflags	@"SHF_NOTE_NV_CUINFO"
        /*0018*/ 	.short	0x0002
        /*001a*/ 	.short	0x0064
        /*001c*/ 	.short	0x0082
	.zero		2


//--------------------- .nv.info                  --------------------------
	.section	.nv.info,"",@"SHT_CUDA_INFO"
	.align	4


	//----- nvinfo : EIATTR_REGCOUNT
	.align		4
        /*0000*/ 	.byte	0x04, 0x2f
        /*0002*/ 	.short	(.L_3 - .L_2)
	.align		4
.L_2:
        /*0004*/ 	.word	index@(_Z32bfVirtualSourceGeneric_RCA_NosumPfS_PKfS1_S1_S1_S1_S1_S1_S1_S1_S1_S1_bffffffffiiiiibb)
        /*0008*/ 	.word	0x00000030


	//----- nvinfo : EIATTR_FRAME_SIZE
	.align		4
.L_3:
        /*000c*/ 	.byte	0x04, 0x11
        /*000e*/ 	.short	(.L_5 - .L_4)
	.align		4
.L_4:
        /*0010*/ 	.word	index@($__internal_3_$__cuda_sm3x_div_rn_noftz_f32_slowpath)
        /*0014*/ 	.word	0x00000020


	//----- nvinfo : EIATTR_FRAME_SIZE
	.align		4
.L_5:
        /*0018*/ 	.byte	0x04, 0x11
        /*001a*/ 	.short	(.L_7 - .L_6)
	.align		4
.L_6:
        /*001c*/ 	.word	index@($__internal_2_$__cuda_sm20_sqrt_rn_f32_slowpath)
        /*0020*/ 	.word	0x00000020


	//----- nvinfo : EIATTR_FRAME_SIZE
	.align		4
.L_7:
        /*0024*/ 	.byte	0x04, 0x11
        /*0026*/ 	.short	(.L_9 - .L_8)
	.align		4
.L_8:
        /*0028*/ 	.word	index@($__internal_1_$__cuda_sm20_rcp_rn_f32_slowpath)
        /*002c*/ 	.word	0x00000020


	//----- nvinfo : EIATTR_FRAME_SIZE
	.align		4
.L_9:
        /*0030*/ 	.byte	0x04, 0x11
        /*0032*/ 	.short	(.L_11 - .L_10)
	.align		4
.L_10:
        /*0034*/ 	.word	index@($__internal_0_$__cuda_sm20_drsqrt_f64_slowpath_v2)
        /*0038*/ 	.word	0x00000020


	//----- nvinfo : EIATTR_FRAME_SIZE
	.align		4
.L_11:
        /*003c*/ 	.byte	0x04, 0x11
        /*003e*/ 	.short	(.L_13 - .L_12)
	.align		4
.L_12:
        /*0040*/ 	.word	index@(_Z32bfVirtualSourceGeneric_RCA_NosumPfS_PKfS1_S1_S1_S1_S1_S1_S1_S1_S1_S1_bffffffffiiiiibb)
        /*0044*/ 	.word	0x00000020


	//----- nvinfo : EIATTR_MIN_STACK_SIZE
	.align		4
.L_13:
        /*0048*/ 	.byte	0x04, 0x12
        /*004a*/ 	.short	(.L_15 - .L_14)
	.align		4
.L_14:
        /*004c*/ 	.word	index@(_Z32bfVirtualSourceGeneric_RCA_NosumPfS_PKfS1_S1_S1_S1_S1_S1_S1_S1_S1_S1_bffffffffiiiiibb)
        /*0050*/ 	.word	0x00000020
.L_15:


//--------------------- .nv.compat                --------------------------
	.section	.nv.compat,"",@"SHT_CUDA_COMPAT_INFO"
	.align	4
        /*0000*/ 	.byte	0x02, 0x09, 0x00, 0x00, 0x02, 0x02, 0x01, 0x00, 0x02, 0x05, 0x05, 0x00, 0x03, 0x07, 0x01, 0x01
        /*0010*/ 	.byte	0x02, 0x03, 0x00, 0x00, 0x02, 0x06, 0x01, 0x00, 0x04, 0x0b, 0x08, 0x00, 0x01, 0x00, 0x00, 0x00
        /*0020*/ 	.byte	0x00, 0x00, 0x00, 0x00


//--------------------- .nv.info._Z32bfVirtualSourceGeneric_RCA_NosumPfS_PKfS1_S1_S1_S1_S1_S1_S1_S1_S1_S1_bffffffffiiiiibb --------------------------
	.section	.nv.info._Z32bfVirtualSourceGeneric_RCA_NosumPfS_PKfS1_S1_S1_S1_S1_S1_S1_S1_S1_S1_bffffffffiiiiibb,"",@"SHT_CUDA_INFO"
	.sectionflags	@""
	.align	4


	//----- nvinfo : EIATTR_CUDA_API_VERSION
	.align		4
        /*0000*/ 	.byte	0x04, 0x37
        /*0002*/ 	.short	(.L_17 - .L_16)
.L_16:
        /*0004*/ 	.word	0x00000082


	//----- nvinfo : EIATTR_KPARAM_INFO
	.align		4
.L_17:
        /*0008*/ 	.byte	0x04, 0x17
        /*000a*/ 	.short	(.L_19 - .L_18)
.L_18:
        /*000c*/ 	.word	0x00000000
        /*0010*/ 	.short	0x001c
        /*0012*/ 	.short	0x00a1
        /*0014*/ 	.byte	0x00, 0xf0, 0x05, 0x00


	//----- nvinfo : EIATTR_KPARAM_INFO
	.align		4
.L_19:
        /*0018*/ 	.byte	0x04, 0x17
        /*001a*/ 	.short	(.L_21 - .L_20)
.L_20:
        /*001c*/ 	.word	0x00000000
        /*0020*/ 	.short	0x001b
        /*0022*/ 	.short	0x00a0
        /*0024*/ 	.byte	0x00, 0xf0, 0x05, 0x00


	//----- nvinfo : EIATTR_KPARAM_INFO
	.align		4
.L_21:
        /*0028*/ 	.byte	0x04, 0x17
        /*002a*/ 	.short	(.L_23 - .L_22)
.L_22:
        /*002c*/ 	.word	0x00000000
        /*0030*/ 	.short	0x001a
        /*0032*/ 	.short	0x009c
        /*0034*/ 	.byte	0x00, 0xf0, 0x11, 0x00


	//----- nvinfo : EIATTR_KPARAM_INFO
	.align		4
.L_23:
        /*0038*/ 	.byte	0x04, 0x17
        /*003a*/ 	.short	(.L_25 - .L_24)
.L_24:
        /*003c*/ 	.word	0x00000000
        /*0040*/ 	.short	0x0019
        /*0042*/ 	.short	0x0098
        /*0044*/ 	.byte	0x00, 0xf0, 0x11, 0x00


	//----- nvinfo : EIATTR_KPARAM_INFO
	.align		4
.L_25:
        /*0048*/ 	.byte	0x04, 0x17
        /*004a*/ 	.short	(.L_27 - .L_26)
.L_26:
        /*004c*/ 	.word	0x00000000
        /*0050*/ 	.short	0x0018
        /*0052*/ 	.short	0x0094
        /*0054*/ 	.byte	0x00, 0xf0, 0x11, 0x00


	//----- nvinfo : EIATTR_KPARAM_INFO
	.align		4
.L_27:
        /*0058*/ 	.byte	0x04, 0x17
        /*005a*/ 	.short	(.L_29 - .L_28)
.L_28:
        /*005c*/ 	.word	0x00000000
        /*0060*/ 	.short	0x0017
        /*0062*/ 	.short	0x0090
        /*0064*/ 	.byte	0x00, 0xf0, 0x11, 0x00


	//----- nvinfo : EIATTR_KPARAM_INFO
	.align		4
.L_29:
        /*0068*/ 	.byte	0x04, 0x17
        /*006a*/ 	.short	(.L_31 - .L_30)
.L_30:
        /*006c*/ 	.word	0x00000000
        /*0070*/ 	.short	0x0016
        /*0072*/ 	.short	0x008c
        /*0074*/ 	.byte	0x00, 0xf0, 0x11, 0x00


	//----- nvinfo : EIATTR_KPARAM_INFO
	.align		4
.L_31:
        /*0078*/ 	.byte	0x04, 0x17
        /*007a*/ 	.short	(.L_33 - .L_32)
.L_32:
        /*007c*/ 	.word	0x00000000
        /*0080*/ 	.short	0x0015
        /*0082*/ 	.short	0x0088
        /*0084*/ 	.byte	0x00, 0xf0, 0x11, 0x00


	//----- nvinfo : EIATTR_KPARAM_INFO
	.align		4
.L_33:
        /*0088*/ 	.byte	0x04, 0x17
        /*008a*/ 	.short	(.L_35 - .L_34)
.L_34:
        /*008c*/ 	.word	0x00000000
        /*0090*/ 	.short	0x0014
        /*0092*/ 	.short	0x0084
        /*0094*/ 	.byte	0x00, 0xf0, 0x11, 0x00


	//----- nvinfo : EIATTR_KPARAM_INFO
	.align		4
.L_35:
        /*0098*/ 	.byte	0x04, 0x17
        /*009a*/ 	.short	(.L_37 - .L_36)
.L_36:
        /*009c*/ 	.word	0x00000000
        /*00a0*/ 	.short	0x0013
        /*00a2*/ 	.short	0x0080
        /*00a4*/ 	.byte	0x00, 0xf0, 0x11, 0x00


	//----- nvinfo : EIATTR_KPARAM_INFO
	.align		4
.L_37:
        /*00a8*/ 	.byte	0x04, 0x17
        /*00aa*/ 	.short	(.L_39 - .L_38)
.L_38:
        /*00ac*/ 	.word	0x00000000
        /*00b0*/ 	.short	0x0012
        /*00b2*/ 	.short	0x007c
        /*00b4*/ 	.byte	0x00, 0xf0, 0x11, 0x00


	//----- nvinfo : EIATTR_KPARAM_INFO
	.align		4
.L_39:
        /*00b8*/ 	.byte	0x04, 0x17
        /*00ba*/ 	.short	(.L_41 - .L_40)
.L_40:
        /*00bc*/ 	.word	0x00000000
        /*00c0*/ 	.short	0x0011
        /*00c2*/ 	.short	0x0078
        /*00c4*/ 	.byte	0x00, 0xf0, 0x11, 0x00


	//----- nvinfo : EIATTR_KPARAM_INFO
	.align		4
.L_41:
        /*00c8*/ 	.byte	0x04, 0x17
        /*00ca*/ 	.short	(.L_43 - .L_42)
.L_42:
        /*00cc*/ 	.word	0x00000000
        /*00d0*/ 	.short	0x0010
        /*00d2*/ 	.short	0x0074
        /*00d4*/ 	.byte	0x00, 0xf0, 0x11, 0x00


	//----- nvinfo : EIATTR_KPARAM_INFO
	.align		4
.L_43:
        /*00d8*/ 	.byte	0x04, 0x17
        /*00da*/ 	.short	(.L_45 - .L_44)
.L_44:
        /*00dc*/ 	.word	0x00000000
        /*00e0*/ 	.short	0x000f
        /*00e2*/ 	.short	0x0070
        /*00e4*/ 	.byte	0x00, 0xf0, 0x11, 0x00


	//----- nvinfo : EIATTR_KPARAM_INFO
	.align		4
.L_45:
        /*00e8*/ 	.byte	0x04, 0x17
        /*00ea*/ 	.short	(.L_47 - .L_46)
.L_46:
        /*00ec*/ 	.word	0x00000000
        /*00f0*/ 	.short	0x000e
        /*00f2*/ 	.short	0x006c
        /*00f4*/ 	.byte	0x00, 0xf0, 0x11, 0x00


	//----- nvinfo : EIATTR_KPARAM_INFO
	.align		4
.L_47:
        /*00f8*/ 	.byte	0x04, 0x17
        /*00fa*/ 	.short	(.L_49 - .L_48)
.L_48:
        /*00fc*/ 	.word	0x00000000
        /*0100*/ 	.short	0x000d
        /*0102*/ 	.short	0x0068
        /*0104*/ 	.byte	0x00, 0xf0, 0x05, 0x00


	//----- nvinfo : EIATTR_KPARAM_INFO
	.align		4
.L_49:
        /*0108*/ 	.byte	0x04, 0x17
        /*010a*/ 	.short	(.L_51 - .L_50)
.L_50:
        /*010c*/ 	.word	0x00000000
        /*0110*/ 	.short	0x000c
        /*0112*/ 	.short	0x0060
        /*0114*/ 	.byte	0x00, 0xf5, 0x21, 0x00


	//----- nvinfo : EIATTR_KPARAM_INFO
	.align		4
.L_51:
        /*0118*/ 	.byte	0x04, 0x17
        /*011a*/ 	.short	(.L_53 - .L_52)
.L_52:
        /*011c*/ 	.word	0x00000000
        /*0120*/ 	.short	0x000b
        /*0122*/ 	.short	0x0058
        /*0124*/ 	.byte	0x00, 0xf5, 0x21, 0x00


	//----- nvinfo : EIATTR_KPARAM_INFO
	.align		4
.L_53:
        /*0128*/ 	.byte	0x04, 0x17
        /*012a*/ 	.short	(.L_55 - .L_54)
.L_54:
        /*012c*/ 	.word	0x00000000
        /*0130*/ 	.short	0x000a
        /*0132*/ 	.short	0x0050
        /*0134*/ 	.byte	0x00, 0xf5, 0x21, 0x00


	//----- nvinfo : EIATTR_KPARAM_INFO
	.align		4
.L_55:
        /*0138*/ 	.byte	0x04, 0x17
        /*013a*/ 	.short	(.L_57 - .L_56)
.L_56:
        /*013c*/ 	.word	0x00000000
        /*0140*/ 	.short	0x0009
        /*0142*/ 	.short	0x0048
        /*0144*/ 	.byte	0x00, 0xf5, 0x21, 0x00


	//----- nvinfo : EIATTR_KPARAM_INFO
	.align		4
.L_57:
        /*0148*/ 	.byte	0x04, 0x17
        /*014a*/ 	.short	(.L_59 - .L_58)
.L_58:
        /*014c*/ 	.word	0x00000000
        /*0150*/ 	.short	0x0008
        /*0152*/ 	.short	0x0040
        /*0154*/ 	.byte	0x00, 0xf5, 0x21, 0x00


	//----- nvinfo : EIATTR_KPARAM_INFO
	.align		4
.L_59:
        /*0158*/ 	.byte	0x04, 0x17
        /*015a*/ 	.short	(.L_61 - .L_60)
.L_60:
        /*015c*/ 	.word	0x00000000
        /*0160*/ 	.short	0x0007
        /*0162*/ 	.short	0x0038
        /*0164*/ 	.byte	0x00, 0xf5, 0x21, 0x00


	//----- nvinfo : EIATTR_KPARAM_INFO
	.align		4
.L_61:
        /*0168*/ 	.byte	0x04, 0x17
        /*016a*/ 	.short	(.L_63 - .L_62)
.L_62:
        /*016c*/ 	.word	0x00000000
        /*0170*/ 	.short	0x0006
        /*0172*/ 	.short	0x0030
        /*0174*/ 	.byte	0x00, 0xf5, 0x21, 0x00


	//----- nvinfo : EIATTR_KPARAM_INFO
	.align		4
.L_63:
        /*0178*/ 	.byte	0x04, 0x17
        /*017a*/ 	.short	(.L_65 - .L_64)
.L_64:
        /*017c*/ 	.word	0x00000000
        /*0180*/ 	.short	0x0005
        /*0182*/ 	.short	0x0028
        /*0184*/ 	.byte	0x00, 0xf5, 0x21, 0x00


	//----- nvinfo : EIATTR_KPARAM_INFO
	.align		4
.L_65:
        /*0188*/ 	.byte	0x04, 0x17
        /*018a*/ 	.short	(.L_67 - .L_66)
.L_66:
        /*018c*/ 	.word	0x00000000
        /*0190*/ 	.short	0x0004
        /*0192*/ 	.short	0x0020
        /*0194*/ 	.byte	0x00, 0xf5, 0x21, 0x00


	//----- nvinfo : EIATTR_KPARAM_INFO
	.align		4
.L_67:
        /*0198*/ 	.byte	0x04, 0x17
        /*019a*/ 	.short	(.L_69 - .L_68)
.L_68:
        /*019c*/ 	.word	0x00000000
        /*01a0*/ 	.short	0x0003
        /*01a2*/ 	.short	0x0018
        /*01a4*/ 	.byte	0x00, 0xf5, 0x21, 0x00


	//----- nvinfo : EIATTR_KPARAM_INFO
	.align		4
.L_69:
        /*01a8*/ 	.byte	0x04, 0x17
        /*01aa*/ 	.short	(.L_71 - .L_70)
.L_70:
        /*01ac*/ 	.word	0x00000000
        /*01b0*/ 	.short	0x0002
        /*01b2*/ 	.short	0x0010
        /*01b4*/ 	.byte	0x00, 0xf5, 0x21, 0x00


	//----- nvinfo : EIATTR_KPARAM_INFO
	.align		4
.L_71:
        /*01b8*/ 	.byte	0x04, 0x17
        /*01ba*/ 	.short	(.L_73 - .L_72)
.L_72:
        /*01bc*/ 	.word	0x00000000
        /*01c0*/ 	.short	0x0001
        /*01c2*/ 	.short	0x0008
        /*01c4*/ 	.byte	0x00, 0xf5, 0x21, 0x00


	//----- nvinfo : EIATTR_KPARAM_INFO
	.align		4
.L_73:
        /*01c8*/ 	.byte	0x04, 0x17
        /*01ca*/ 	.short	(.L_75 - .L_74)
.L_74:
        /*01cc*/ 	.word	0x00000000
        /*01d0*/ 	.short	0x0000
        /*01d2*/ 	.short	0x0000
        /*01d4*/ 	.byte	0x00, 0xf5, 0x21, 0x00


	//----- nvinfo : EIATTR_SPARSE_MMA_MASK
	.align		4
.L_75:
        /*01d8*/ 	.byte	0x03, 0x50
        /*01da*/ 	.short	0x0000


	//----- nvinfo : EIATTR_MAXREG_COUNT
	.align		4
        /*01dc*/ 	.byte	0x03, 0x1b
        /*01de*/ 	.short	0x00ff


	//----- nvinfo : EIATTR_MERCURY_ISA_VERSION
	.align		4
        /*01e0*/ 	.byte	0x03, 0x5f
        /*01e2*/ 	.short	0x0101


	//----- nvinfo : EIATTR_VRC_CTA_INIT_COUNT
	.align		4
        /*01e4*/ 	.byte	0x02, 0x4a
	.zero		1
	.zero		1


	//----- nvinfo : EIATTR_EXIT_INSTR_OFFSETS
	.align		4
        /*01e8*/ 	.byte	0x04, 0x1c
        /*01ea*/ 	.short	(.L_77 - .L_76)


	//   ....[0]....
.L_76:
        /*01ec*/ 	.word	0x00000080


	//   ....[1]....
        /*01f0*/ 	.word	0x000000f0


	//   ....[2]....
        /*01f4*/ 	.word	0x00000160


	//   ....[3]....
        /*01f8*/ 	.word	0x00001030


	//   ....[4]....
        /*01fc*/ 	.word	0x00001390


	//   ....[5]....
        /*0200*/ 	.word	0x00001720


	//   ....[6]....
        /*0204*/ 	.word	0x00001a80


	//   ....[7]....
        /*0208*/ 	.word	0x00002050


	//   ....[8]....
        /*020c*/ 	.word	0x00006020


	//----- nvinfo : EIATTR_CRS_STACK_SIZE
	.align		4
.L_77:
        /*0210*/ 	.byte	0x04, 0x1e
        /*0212*/ 	.short	(.L_79 - .L_78)
.L_78:
        /*0214*/ 	.word	0x00000000


	//----- nvinfo : EIATTR_CBANK_PARAM_SIZE
	.align		4
.L_79:
        /*0218*/ 	.byte	0x03, 0x19
        /*021a*/ 	.short	0x00a2


	//----- nvinfo : EIATTR_PARAM_CBANK
	.align		4
        /*021c*/ 	.byte	0x04, 0x0a
        /*021e*/ 	.short	(.L_81 - .L_80)
	.align		4
.L_80:
        /*0220*/ 	.word	index@(.nv.constant0._Z32bfVirtualSourceGeneric_RCA_NosumPfS_PKfS1_S1_S1_S1_S1_S1_S1_S1_S1_S1_bffffffffiiiiibb)
        /*0224*/ 	.short	0x0380
        /*0226*/ 	.short	0x00a2


	//----- nvinfo : EIATTR_SW_WAR
	.align		4
.L_81:
        /*0228*/ 	.byte	0x04, 0x36
        /*022a*/ 	.short	(.L_83 - .L_82)
.L_82:
        /*022c*/ 	.word	0x00000008
.L_83:


//--------------------- .nv.callgraph             --------------------------
	.section	.nv.callgraph,"",@"SHT_CUDA_CALLGRAPH"
	.align	4
	.sectionentsize	8
	.align		4
        /*0000*/ 	.word	0x00000000
	.align		4
        /*0004*/ 	.word	0xffffffff
	.align		4
        /*0008*/ 	.word	0x00000000
	.align		4
        /*000c*/ 	.word	0xfffffffe
	.align		4
        /*0010*/ 	.word	0x00000000
	.align		4
        /*0014*/ 	.word	0xfffffffd
	.align		4
        /*0018*/ 	.word	0x00000000
	.align		4
        /*001c*/ 	.word	0xfffffffc


//--------------------- .nv.constant3             --------------------------
	.section	.nv.constant3,"a",@progbits
	.align	4
.nv.constant3:
	.type		PI,@object
	.size		PI,(.L_0 - PI)
PI:
        /*0000*/ 	.byte	0xdb, 0x0f, 0x49, 0x40
.L_0:


//--------------------- .nv.constant4             --------------------------
	.section	.nv.constant4,"a",@progbits
	.align	8
	.align		8
.nv.constant4:
        /*0000*/ 	.dword	__cudart_i2opi_f


//--------------------- .text._Z32bfVirtualSourceGeneric_RCA_NosumPfS_PKfS1_S1_S1_S1_S1_S1_S1_S1_S1_S1_bffffffffiiiiibb --------------------------
	.section	.text._Z32bfVirtualSourceGeneric_RCA_NosumPfS_PKfS1_S1_S1_S1_S1_S1_S1_S1_S1_S1_bffffffffiiiiibb,"ax",@progbits
	.align	128
        .global         _Z32bfVirtualSourceGeneric_RCA_NosumPfS_PKfS1_S1_S1_S1_S1_S1_S1_S1_S1_S1_bffffffffiiiiibb
        .type           _Z32bfVirtualSourceGeneric_RCA_NosumPfS_PKfS1_S1_S1_S1_S1_S1_S1_S1_S1_S1_bffffffffiiiiibb,@function
        .size           _Z32bfVirtualSourceGeneric_RCA_NosumPfS_PKfS1_S1_S1_S1_S1_S1_S1_S1_S1_S1_bffffffffiiiiibb,(.L_x_95 - _Z32bfVirtualSourceGeneric_RCA_NosumPfS_PKfS1_S1_S1_S1_S1_S1_S1_S1_S1_S1_bffffffffiiiiibb)
        .other          _Z32bfVirtualSourceGeneric_RCA_NosumPfS_PKfS1_S1_S1_S1_S1_S1_S1_S1_S1_S1_bffffffffiiiiibb,@"STO_CUDA_ENTRY STV_DEFAULT"
_Z32bfVirtualSourceGeneric_RCA_NosumPfS_PKfS1_S1_S1_S1_S1_S1_S1_S1_S1_S1_bffffffffiiiiibb:
.text._Z32bfVirtualSourceGeneric_RCA_NosumPfS_PKfS1_S1_S1_S1_S1_S1_S1_S1_S1_S1_bffffffffiiiiibb:
[----:B------:R-:W0:Y:S01]  /*0000*/  LDC R1, c[0x0][0x37c] ;  /* 0x0000df00ff017b82 */ /* 0x000e220000000800 */
[----:B------:R-:W1:Y:S07]  /*0010*/  S2R R0, SR_TID.X ;  /* 0x0000000000007919 */ /* 0x000e6e0000002100 */
[----:B------:R-:W1:Y:S01]  /*0020*/  S2UR UR4, SR_CTAID.X ;  /* 0x00000000000479c3 */ /* 0x000e620000002500 */
[----:B------:R-:W2:Y:S01]  /*0030*/  LDCU UR5, c[0x0][0x40c] ;  /* 0x00008180ff0577ac */ /* 0x000ea20008000800 */
[----:B0-----:R-:W-:-:S06]  /*0040*/  IADD3 R1, PT, PT, R1, -0x20, RZ ;  /* 0xffffffe001017810 */ /* 0x001fcc0007ffe0ff */
[----:B------:R-:W1:Y:S02]  /*0050*/  LDC R17, c[0x0][0x360] ;  /* 0x0000d800ff117b82 */ /* 0x000e640000000800 */
[----:B-1----:R-:W-:-:S05]  /*0060*/  IMAD R17, R17, UR4, R0 ;  /* 0x0000000411117c24 */ /* 0x002fca000f8e0200 */
[----:B--2---:R-:W-:-:S13]  /*0070*/  ISETP.GE.AND P0, PT, R17, UR5, PT ;  /* 0x0000000511007c0c */ /* 0x004fda000bf06270 */
[----:B------:R-:W-:Y:S05]  /*0080*/  @P0 EXIT ;  /* 0x000000000000094d */ /* 0x000fea0003800000 */
[----:B------:R-:W0:Y:S01]  /*0090*/  S2R R3, SR_TID.Y ;  /* 0x0000000000037919 */ /* 0x000e220000002200 */
[----:B------:R-:W0:Y:S01]  /*00a0*/  S2UR UR4, SR_CTAID.Y ;  /* 0x00000000000479c3 */ /* 0x000e220000002600 */
[----:B------:R-:W1:Y:S07]  /*00b0*/  LDCU UR5, c[0x0][0x414] ;  /* 0x00008280ff0577ac */ /* 0x000e6e0008000800 */
[----:B------:R-:W0:Y:S02]  /*00c0*/  LDC R14, c[0x0][0x364] ;  /* 0x0000d900ff0e7b82 */ /* 0x000e240000000800 */
[----:B0-----:R-:W-:-:S05]  /*00d0*/  IMAD R14, R14, UR4, R3 ;  /* 0x000000040e0e7c24 */ /* 0x001fca000f8e0203 */
[----:B-1----:R-:W-:-:S13]  /*00e0*/  ISETP.GE.AND P0, PT, R14, UR5, PT ;  /* 0x000000050e007c0c */ /* 0x002fda000bf06270 */
[----:B------:R-:W-:Y:S05]  /*00f0*/  @P0 EXIT ;  /* 0x000000000000094d */ /* 0x000fea0003800000 */
[----:B------:R-:W0:Y:S01]  /*0100*/  S2R R0, SR_TID.Z ;  /* 0x0000000000007919 */ /* 0x000e220000002300 */
[----:B------:R-:W0:Y:S01]  /*0110*/  S2UR UR4, SR_CTAID.Z ;  /* 0x00000000000479c3 */ /* 0x000e220000002700 */
[----:B------:R-:W1:Y:S07]  /*0120*/  LDCU UR5, c[0x0][0x418] ;  /* 0x00008300ff0577ac */ /* 0x000e6e0008000800 */
[----:B------:R-:W0:Y:S02]  /*0130*/  LDC R5, c[0x0][0x368] ;  /* 0x0000da00ff057b82 */ /* 0x000e240000000800 */
[----:B0-----:R-:W-:-:S05]  /*0140*/  IMAD R5, R5, UR4, R0 ;  /* 0x0000000405057c24 */ /* 0x001fca000f8e0200 */
[----:B-1----:R-:W-:-:S13]  /*0150*/  ISETP.GE.AND P0, PT, R5, UR5, PT ;  /* 0x0000000505007c0c */ /* 0x002fda000bf06270 */
[----:B------:R-:W-:Y:S05]  /*0160*/  @P0 EXIT ;  /* 0x000000000000094d */ /* 0x000fea0003800000 */
[----:B------:R-:W0:Y:S01]  /*0170*/  LDC.64 R12, c[0x0][0x3e0] ;  /* 0x0000f800ff0c7b82 */ /* 0x000e220000000a00 */
[----:B------:R-:W1:Y:S07]  /*0180*/  LDCU.64 UR10, c[0x0][0x358] ;  /* 0x00006b00ff0a77ac */ /* 0x000e6e0008000a00 */
[----:B------:R-:W2:Y:S08]  /*0190*/  LDC.64 R18, c[0x0][0x3a8] ;  /* 0x0000ea00ff127b82 */ /* 0x000eb00000000a00 */
[----:B------:R-:W3:Y:S08]  /*01a0*/  LDC.64 R20, c[0x0][0x3c8] ;  /* 0x0000f200ff147b82 */ /* 0x000ef00000000a00 */
[----:B------:R-:W4:Y:S08]  /*01b0*/  LDC.64 R22, c[0x0][0x3d0] ;  /* 0x0000f400ff167b82 */ /* 0x000f300000000a00 */
[----:B------:R-:W4:Y:S01]  /*01c0*/  LDC.64 R24, c[0x0][0x3d8] ;  /* 0x0000f600ff187b82 */ /* 0x000f220000000a00 */
[----:B0-----:R-:W-:-:S04]  /*01d0*/  IMAD.WIDE.U32 R12, R14, 0x4, R12 ;  /* 0x000000040e0c7825 */ /* 0x001fc800078e000c */
[----:B--2---:R-:W-:Y:S02]  /*01e0*/  IMAD.WIDE R18, R17, 0x4, R18 ;  /* 0x0000000411127825 */ /* 0x004fe400078e0212 */
[----:B-1----:R-:W5:Y:S01]  /*01f0*/  LDG.E R13, desc[UR10][R12.64] ;  /* 0x0000000a0c0d7981 */ /* 0x002f62000c1e1900 */
[----:B------:R-:W0:Y:S01]  /*0200*/  LDC.64 R8, c[0x0][0x3a0] ;  /* 0x0000e800ff087b82 */ /* 0x000e220000000a00 */
[C---:B---3--:R-:W-:Y:S02]  /*0210*/  IMAD.WIDE.U32 R20, R14.reuse, 0x4, R20 ;  /* 0x000000040e147825 */ /* 0x048fe400078e0014 */
[----:B------:R-:W5:Y:S04]  /*0220*/  LDG.E R0, desc[UR10][R18.64] ;  /* 0x0000000a12007981 */ /* 0x000f68000c1e1900 */
[----:B------:R-:W5:Y:S01]  /*0230*/  LDG.E R15, desc[UR10][R20.64] ;  /* 0x0000000a140f7981 */ /* 0x000f62000c1e1900 */
[C---:B----4-:R-:W-:Y:S01]  /*0240*/  IMAD.WIDE.U32 R22, R14.reuse, 0x4, R22 ;  /* 0x000000040e167825 */ /* 0x050fe200078e0016 */
[----:B------:R-:W1:Y:S04]  /*0250*/  LDC.64 R2, c[0x0][0x398] ;  /* 0x0000e600ff027b82 */ /* 0x000e680000000a00 */
[----:B------:R-:W5:Y:S01]  /*0260*/  LDG.E R10, desc[UR10][R22.64] ;  /* 0x0000000a160a7981 */ /* 0x000f62000c1e1900 */
[----:B------:R-:W-:-:S05]  /*0270*/  IMAD.WIDE.U32 R24, R14, 0x4, R24 ;  /* 0x000000040e187825 */ /* 0x000fca00078e0018 */
[----:B------:R-:W5:Y:S01]  /*0280*/  LDG.E R11, desc[UR10][R24.64] ;  /* 0x0000000a180b7981 */ /* 0x000f62000c1e1900 */
[----:B0-----:R-:W-:-:S05]  /*0290*/  IMAD.WIDE R8, R17, 0x4, R8 ;  /* 0x0000000411087825 */ /* 0x001fca00078e0208 */
[----:B------:R0:W5:Y:S01]  /*02a0*/  LDG.E R7, desc[UR10][R8.64] ;  /* 0x0000000a08077981 */ /* 0x000162000c1e1900 */
[----:B-1----:R-:W-:-:S05]  /*02b0*/  IMAD.WIDE R2, R17, 0x4, R2 ;  /* 0x0000000411027825 */ /* 0x002fca00078e0202 */
[----:B------:R1:W5:Y:S01]  /*02c0*/  LDG.E R6, desc[UR10][R2.64] ;  /* 0x0000000a02067981 */ /* 0x000362000c1e1900 */
[----:B0-----:R-:W1:Y:S02]  /*02d0*/  LDC R9, c[0x0][0x400] ;  /* 0x00010000ff097b82 */ /* 0x001e640000000800 */
[----:B-1----:R-:W-:-:S04]  /*02e0*/  IADD3 R2, PT, PT, R9, 0x1800000, RZ ;  /* 0x0180000009027810 */ /* 0x002fc80007ffe0ff */
[----:B------:R-:W-:-:S04]  /*02f0*/  LOP3.LUT R2, R2, 0x7f800000, RZ, 0xc0, !PT ;  /* 0x7f80000002027812 */ /* 0x000fc800078ec0ff */
[----:B------:R-:W-:-:S13]  /*0300*/  ISETP.GT.U32.AND P0, PT, R2, 0x1ffffff, PT ;  /* 0x01ffffff0200780c */ /* 0x000fda0003f04070 */
[----:B------:R-:W-:Y:S05]  /*0310*/  @P0 BRA `(.L_x_0) ;  /* 0x00000000000c0947 */ /* 0x000fea0003800000 */
[----:B------:R-:W-:-:S07]  /*0320*/  MOV R20, 0x340 ;  /* 0x0000034000147802 */ /* 0x000fce0000000f00 */
[----:B-----5:R-:W-:Y:S05]  /*0330*/  CALL.REL.NOINC `($__internal_1_$__cuda_sm20_rcp_rn_f32_slowpath) ;  /* 0x0000005c00c87944 */ /* 0x020fea0003c00000 */
[----:B------:R-:W-:Y:S05]  /*0340*/  BRA `(.L_x_1) ;  /* 0x0000000000107947 */ /* 0x000fea0003800000 */
.L_x_0:
[----:B------:R-:W0:Y:S02]  /*0350*/  MUFU.RCP R8, R9 ;  /* 0x0000000900087308 */ /* 0x000e240000001000 */
[----:B0-----:R-:W-:-:S04]  /*0360*/  FFMA R2, R8, R9, -1 ;  /* 0xbf80000008027423 */ /* 0x001fc80000000009 */
[----:B------:R-:W-:-:S04]  /*0370*/  FADD.FTZ R3, -R2, -RZ ;  /* 0x800000ff02037221 */ /* 0x000fc80000010100 */
[----:B------:R-:W-:-:S07]  /*0380*/  FFMA R8, R8, R3, R8 ;  /* 0x0000000308087223 */ /* 0x000fce0000000008 */
.L_x_1:
[----:B------:R-:W0:Y:S01]  /*0390*/  LDC R19, c[0x0][0x408] ;  /* 0x00010200ff137b82 */ /* 0x000e220000000800 */
[----:B------:R-:W-:Y:S01]  /*03a0*/  BSSY.RECONVERGENT B0, `(.L_x_2) ;  /* 0x000000f000007945 */ /* 0x000fe20003800200 */
[----:B0-----:R-:W0:Y:S08]  /*03b0*/  MUFU.RCP R2, R19 ;  /* 0x0000001300027308 */ /* 0x001e300000001000 */
[----:B-----5:R-:W1:Y:S01]  /*03c0*/  FCHK P0, R0, R19 ;  /* 0x0000001300007302 */ /* 0x020e620000000000 */
[----:B0-----:R-:W-:-:S04]  /*03d0*/  FFMA R3, R2, -R19, 1 ;  /* 0x3f80000002037423 */ /* 0x001fc80000000813 */
[----:B------:R-:W-:-:S04]  /*03e0*/  FFMA R3, R2, R3, R2 ;  /* 0x0000000302037223 */ /* 0x000fc80000000002 */
[----:B------:R-:W-:-:S04]  /*03f0*/  FFMA R9, R0, R3, RZ ;  /* 0x0000000300097223 */ /* 0x000fc800000000ff */
[----:B------:R-:W-:-:S04]  /*0400*/  FFMA R2, R9, -R19, R0 ;  /* 0x8000001309027223 */ /* 0x000fc80000000000 */
[----:B------:R-:W-:Y:S01]  /*0410*/  FFMA R9, R3, R2, R9 ;  /* 0x0000000203097223 */ /* 0x000fe20000000009 */
[----:B-1----:R-:W-:Y:S06]  /*0420*/  @!P0 BRA `(.L_x_3) ;  /* 0x0000000000188947 */ /* 0x002fec0003800000 */
[----:B------:R-:W0:Y:S01]  /*0430*/  LDCU UR4, c[0x0][0x408] ;  /* 0x00008100ff0477ac */ /* 0x000e220008000800 */
[----:B------:R-:W-:Y:S02]  /*0440*/  MOV R3, R0 ;  /* 0x0000000000037202 */ /* 0x000fe40000000f00 */
[----:B------:R-:W-:Y:S02]  /*0450*/  MOV R4, 0x480 ;  /* 0x0000048000047802 */ /* 0x000fe40000000f00 */
[----:B0-----:R-:W-:-:S07]  /*0460*/  MOV R2, UR4 ;  /* 0x0000000400027c02 */ /* 0x001fce0008000f00 */
[----:B------:R-:W-:Y:S05]  /*0470*/  CALL.REL.NOINC `($__internal_3_$__cuda_sm3x_div_rn_noftz_f32_slowpath) ;  /* 0x0000006000a87944 */ /* 0x000fea0003c00000 */
[----:B------:R-:W-:-:S07]  /*0480*/  MOV R9, R2 ;  /* 0x0000000200097202 */ /* 0x000fce0000000f00 */
.L_x_3:
[----:B------:R-:W-:Y:S05]  /*0490*/  BSYNC.RECONVERGENT B0 ;  /* 0x0000000000007941 */ /* 0x000fea0003800200 */
.L_x_2:
[----:B------:R-:W0:Y:S02]  /*04a0*/  LDCU.S8 UR4, c[0x0][0x421] ;  /* 0x00008420ff0477ac */ /* 0x000e240008000200 */
[----:B0-----:R-:W-:-:S09]  /*04b0*/  UISETP.NE.AND UP0, UPT, UR4, URZ, UPT ;  /* 0x000000ff0400728c */ /* 0x001fd2000bf05270 */
[----:B------:R-:W-:Y:S05]  /*04c0*/  BRA.U !UP0, `(.L_x_4) ;  /* 0x0000001508707547 */ /* 0x000fea000b800000 */
[----:B------:R-:W0:Y:S01]  /*04d0*/  LDCU UR4, c[0x0][0x3f4] ;  /* 0x00007e80ff0477ac */ /* 0x000e220008000800 */
[----:B------:R-:W1:Y:S01]  /*04e0*/  LDC R42, c[0x0][0x3ec] ;  /* 0x0000fb00ff2a7b82 */ /* 0x000e620000000800 */
[----:B------:R-:W-:Y:S01]  /*04f0*/  MOV R24, RZ ;  /* 0x000000ff00187202 */ /* 0x000fe20000000f00 */
[----:B------:R-:W-:Y:S01]  /*0500*/  IMAD.MOV.U32 R19, RZ, RZ, 0x3fd80000 ;  /* 0x3fd80000ff137424 */ /* 0x000fe200078e00ff */
[----:B------:R-:W-:Y:S01]  /*0510*/  MOV R18, 0x0 ;  /* 0x0000000000127802 */ /* 0x000fe20000000f00 */
[----:B------:R-:W-:Y:S01]  /*0520*/  BSSY.RECONVERGENT B0, `(.L_x_5) ;  /* 0x0000019000007945 */ /* 0x000fe20003800200 */
[----:B0-----:R-:W-:-:S06]  /*0530*/  FADD R26, -R11, -UR4 ;  /* 0x800000040b1a7e21 */ /* 0x001fcc0008000100 */
[----:B------:R-:W0:Y:S01]  /*0540*/  F2F.F64.F32 R26, R26 ;  /* 0x0000001a001a7310 */ /* 0x000e220000201800 */
[C-C-:B-1----:R-:W-:Y:S01]  /*0550*/  FFMA R28, R42.reuse, -0.5, -R15.reuse ;  /* 0xbf0000002a1c7823 */ /* 0x142fe2000000080f */
[----:B------:R-:W-:-:S06]  /*0560*/  FFMA R42, R42, 0.5, -R15 ;  /* 0x3f0000002a2a7823 */ /* 0x000fcc000000080f */
[----:B------:R-:W1:Y:S01]  /*0570*/  F2F.F64.F32 R28, R28 ;  /* 0x0000001c001c7310 */ /* 0x000e620000201800 */
[----:B0-----:R-:W-:-:S07]  /*0580*/  DMUL R20, R26, R26 ;  /* 0x0000001a1a147228 */ /* 0x001fce0000000000 */
[----:B------:R-:W0:Y:S01]  /*0590*/  F2F.F64.F32 R42, R42 ;  /* 0x0000002a002a7310 */ /* 0x000e220000201800 */
[--C-:B-1----:R-:W-:Y:S02]  /*05a0*/  DFMA R44, R28, R28, R20.reuse ;  /* 0x0000001c1c2c722b */ /* 0x102fe40000000014 */
[----:B0-----:R-:W-:-:S08]  /*05b0*/  DFMA R40, R42, R42, R20 ;  /* 0x0000002a2a28722b */ /* 0x001fd00000000014 */
[----:B------:R-:W-:-:S06]  /*05c0*/  DMUL R30, R44, R40 ;  /* 0x000000282c1e7228 */ /* 0x000fcc0000000000 */
[----:B------:R-:W0:Y:S04]  /*05d0*/  MUFU.RSQ64H R25, R31 ;  /* 0x0000001f00197308 */ /* 0x000e280000001c00 */
[----:B------:R-:W-:-:S04]  /*05e0*/  IADD3 R2, PT, PT, R31, -0x100000, RZ ;  /* 0xfff000001f027810 */ /* 0x000fc80007ffe0ff */
[----:B------:R-:W-:Y:S01]  /*05f0*/  ISETP.GE.U32.AND P0, PT, R2, 0x7fe00000, PT ;  /* 0x7fe000000200780c */ /* 0x000fe20003f06070 */
[----:B------:R-:W-:Y:S02]  /*0600*/  DFMA R2, R28, R42, R20 ;  /* 0x0000002a1c02722b */ /* 0x000fe40000000014 */
[----:B0-----:R-:W-:-:S08]  /*0610*/  DMUL R22, R24, R24 ;  /* 0x0000001818167228 */ /* 0x001fd00000000000 */
[----:B------:R-:W-:-:S08]  /*0620*/  DFMA R22, R30, -R22, 1 ;  /* 0x3ff000001e16742b */ /* 0x000fd00000000816 */
[----:B------:R-:W-:Y:S02]  /*0630*/  DFMA R18, R22, R18, 0.5 ;  /* 0x3fe000001612742b */ /* 0x000fe40000000012 */
[----:B------:R-:W-:-:S08]  /*0640*/  DMUL R22, R24, R22 ;  /* 0x0000001618167228 */ /* 0x000fd00000000000 */
[----:B------:R-:W-:Y:S01]  /*0650*/  DFMA R18, R18, R22, R24 ;  /* 0x000000161212722b */ /* 0x000fe20000000018 */
[----:B------:R-:W-:Y:S10]  /*0660*/  @!P0 BRA `(.L_x_6) ;  /* 0x0000000000108947 */ /* 0x000ff40003800000 */
[----:B------:R-:W-:-:S07]  /*0670*/  MOV R4, 0x690 ;  /* 0x0000069000047802 */ /* 0x000fce0000000f00 */
[----:B------:R-:W-:Y:S05]  /*0680*/  CALL.REL.NOINC `($__internal_0_$__cuda_sm20_drsqrt_f64_slowpath_v2) ;  /* 0x0000005800687944 */ /* 0x000fea0003c00000 */
[----:B------:R-:W-:Y:S02]  /*0690*/  MOV R18, R30 ;  /* 0x0000001e00127202 */ /* 0x000fe40000000f00 */
[----:B------:R-:W-:-:S07]  /*06a0*/  MOV R19, R31 ;  /* 0x0000001f00137202 */ /* 0x000fce0000000f00 */
.L_x_6:
[----:B------:R-:W-:Y:S05]  /*06b0*/  BSYNC.RECONVERGENT B0 ;  /* 0x0000000000007941 */ /* 0x000fea0003800200 */
.L_x_5:
[----:B------:R-:W-:Y:S01]  /*06c0*/  DMUL R2, R2, R18 ;  /* 0x0000001202027228 */ /* 0x000fe20000000000 */
[----:B------:R-:W0:Y:S01]  /*06d0*/  LDC R23, c[0x0][0x3f0] ;  /* 0x0000fc00ff177b82 */ /* 0x000e220000000800 */
[----:B------:R-:W-:Y:S01]  /*06e0*/  MOV R19, 0x3f000000 ;  /* 0x3f00000000137802 */ /* 0x000fe20000000f00 */
[----:B------:R-:W-:Y:S01]  /*06f0*/  IMAD.MOV.U32 R22, RZ, RZ, 0x0 ;  /* 0x00000000ff167424 */ /* 0x000fe200078e00ff */
[----:B------:R-:W-:Y:S01]  /*0700*/  MOV R32, RZ ;  /* 0x000000ff00207202 */ /* 0x000fe20000000f00 */
[----:B------:R-:W-:Y:S01]  /*0710*/  BSSY.RECONVERGENT B0, `(.L_x_7) ;  /* 0x0000035000007945 */ /* 0x000fe20003800200 */
[----:B------:R1:W2:Y:S04]  /*0720*/  F2F.F32.F64 R4, R2 ;  /* 0x0000000200047310 */ /* 0x0002a80000301000 */
[----:B------:R-:W-:-:S04]  /*0730*/  SHF.R.U32.HI R18, RZ, 0x1f, R3 ;  /* 0x0000001fff127819 */ /* 0x000fc80000011603 */
[----:B-1----:R-:W-:-:S04]  /*0740*/  LOP3.LUT R2, R18, 0x1, RZ, 0xc0, !PT ;  /* 0x0000000112027812 */ /* 0x002fc800078ec0ff */
[----:B------:R-:W-:Y:S01]  /*0750*/  ISETP.NE.U32.AND P0, PT, R2, 0x1, PT ;  /* 0x000000010200780c */ /* 0x000fe20003f05070 */
[C---:B--2---:R-:W-:Y:S01]  /*0760*/  FFMA R12, |R4|.reuse, -R19, 0.5 ;  /* 0x3f000000040c7423 */ /* 0x044fe20000000a13 */
[C---:B------:R-:W-:Y:S02]  /*0770*/  FSETP.NEU.AND P2, PT, |R4|.reuse, 1, PT ;  /* 0x3f8000000400780b */ /* 0x040fe40003f4d200 */
[----:B------:R-:W-:Y:S01]  /*0780*/  FSETP.GT.AND P1, PT, |R4|, 0.56000000238418579102, PT ;  /* 0x3f0f5c290400780b */ /* 0x000fe20003f24200 */
[----:B------:R-:W1:Y:S01]  /*0790*/  MUFU.RSQ R19, R12 ;  /* 0x0000000c00137308 */ /* 0x000e620000001400 */
[C-C-:B0-----:R-:W-:Y:S01]  /*07a0*/  FFMA R38, R23.reuse, -0.5, -R10.reuse ;  /* 0xbf00000017267823 */ /* 0x141fe2000000080a */
[----:B------:R-:W-:Y:S01]  /*07b0*/  FFMA R36, R23, 0.5, -R10 ;  /* 0x3f00000017247823 */ /* 0x000fe2000000080a */
[----:B------:R-:W-:Y:S02]  /*07c0*/  ISETP.NE.U32.AND.EX P0, PT, RZ, RZ, PT, P0 ;  /* 0x000000ffff00720c */ /* 0x000fe40003f05100 */
[----:B------:R-:W-:-:S03]  /*07d0*/  MOV R23, 0x3d10ecef ;  /* 0x3d10ecef00177802 */ /* 0x000fc60000000f00 */
[----:B------:R-:W0:Y:S08]  /*07e0*/  F2F.F64.F32 R38, R38 ;  /* 0x0000002600267310 */ /* 0x000e300000201800 */
[----:B------:R-:W2:Y:S01]  /*07f0*/  F2F.F64.F32 R36, R36 ;  /* 0x0000002400247310 */ /* 0x000ea20000201800 */
[----:B-1----:R-:W-:Y:S01]  /*0800*/  FMUL R16, R12, R19 ;  /* 0x000000130c107220 */ /* 0x002fe20000400000 */
[----:B------:R-:W-:-:S04]  /*0810*/  FMUL R19, R19, -0.5 ;  /* 0xbf00000013137820 */ /* 0x000fc80000400000 */
[----:B------:R-:W-:Y:S01]  /*0820*/  FFMA R19, R16, R19, 0.5 ;  /* 0x3f00000010137423 */ /* 0x000fe20000000013 */
[----:B0-----:R-:W-:-:S03]  /*0830*/  DFMA R2, R38, R38, R20 ;  /* 0x000000262602722b */ /* 0x001fc60000000014 */
[----:B------:R-:W-:-:S05]  /*0840*/  FFMA R19, R16, R19, R16 ;  /* 0x0000001310137223 */ /* 0x000fca0000000010 */
[----:B------:R-:W-:-:S04]  /*0850*/  FSEL R19, R19, RZ, P2 ;  /* 0x000000ff13137208 */ /* 0x000fc80001000000 */
[----:B------:R-:W-:-:S04]  /*0860*/  FSEL R19, R19, |R4|, P1 ;  /* 0x4000000413137208 */ /* 0x000fc80000800000 */
[----:B------:R-:W-:Y:S01]  /*0870*/  FSEL R12, -|R19|, |R19|, !P0 ;  /* 0x40000013130c7208 */ /* 0x000fe20004000300 */
[-CC-:B--2---:R-:W-:Y:S01]  /*0880*/  DFMA R18, R36, R36.reuse, R20.reuse ;  /* 0x000000242412722b */ /* 0x184fe20000000014 */
[----:B------:R-:W-:Y:S01]  /*0890*/  FSETP.GT.AND P0, PT, R4, 0.56000000238418579102, PT ;  /* 0x3f0f5c290400780b */ /* 0x000fe20003f04000 */
[----:B------:R-:W-:Y:S02]  /*08a0*/  DFMA R20, R38, R36, R20 ;  /* 0x000000242614722b */ /* 0x000fe40000000014 */
[----:B------:R-:W-:-:S04]  /*08b0*/  FMUL R16, R12, R12 ;  /* 0x0000000c0c107220 */ /* 0x000fc80000400000 */
[----:B------:R-:W-:Y:S01]  /*08c0*/  FFMA R23, R16, R23, 0.016980519518256187439 ;  /* 0x3c8b1abb10177423 */ /* 0x000fe20000000017 */
[----:B------:R-:W-:-:S03]  /*08d0*/  DMUL R30, R2, R18 ;  /* 0x00000012021e7228 */ /* 0x000fc60000000000 */
[----:B------:R-:W-:-:S03]  /*08e0*/  FFMA R23, R16, R23, 0.030762933194637298584 ;  /* 0x3cfc028c10177423 */ /* 0x000fc60000000017 */
[----:B------:R-:W0:Y:S01]  /*08f0*/  MUFU.RSQ64H R33, R31 ;  /* 0x0000001f00217308 */ /* 0x000e220000001c00 */
[----:B------:R-:W-:-:S04]  /*0900*/  FFMA R23, R16, R23, 0.044709417968988418579 ;  /* 0x3d37213910177423 */ /* 0x000fc80000000017 */
[----:B------:R-:W-:-:S04]  /*0910*/  FFMA R23, R16, R23, 0.074989043176174163818 ;  /* 0x3d9993db10177423 */ /* 0x000fc80000000017 */
[----:B------:R-:W-:-:S04]  /*0920*/  FFMA R23, R16, R23, 0.16666707396507263184 ;  /* 0x3e2aaac610177423 */ /* 0x000fc80000000017 */
[----:B------:R-:W-:-:S04]  /*0930*/  FMUL R23, R16, R23 ;  /* 0x0000001710177220 */ /* 0x000fc80000400000 */
[----:B------:R-:W-:Y:S01]  /*0940*/  FFMA R12, R12, R23, R12 ;  /* 0x000000170c0c7223 */ /* 0x000fe2000000000c */
[----:B0-----:R-:W-:Y:S01]  /*0950*/  DMUL R24, R32, R32 ;  /* 0x0000002020187228 */ /* 0x001fe20000000000 */
[----:B------:R-:W-:-:S03]  /*0960*/  MOV R23, 0x3fd774eb ;  /* 0x3fd774eb00177802 */ /* 0x000fc60000000f00 */
[----:B------:R-:W-:-:S04]  /*0970*/  FSEL R4, R12, -R12, P1 ;  /* 0x8000000c0c047208 */ /* 0x000fc80000800000 */
[----:B------:R-:W-:Y:S01]  /*0980*/  DFMA R24, R30, -R24, 1 ;  /* 0x3ff000001e18742b */ /* 0x000fe20000000818 */
[----:B------:R-:W-:Y:S01]  /*0990*/  @!P0 FFMA R12, R23, 0.93318945169448852539, R4 ;  /* 0x3f6ee581170c8823 */ /* 0x000fe20000000004 */
[----:B------:R-:W-:Y:S02]  /*09a0*/  IADD3 R4, PT, PT, R31, -0x100000, RZ ;  /* 0xfff000001f047810 */ /* 0x000fe40007ffe0ff */
[----:B------:R-:W-:Y:S01]  /*09b0*/  MOV R23, 0x3fd80000 ;  /* 0x3fd8000000177802 */ /* 0x000fe20000000f00 */
[----:B------:R-:W-:Y:S01]  /*09c0*/  @P1 FADD R12, R12, R12 ;  /* 0x0000000c0c0c1221 */ /* 0x000fe20000000000 */
[----:B------:R-:W-:-:S04]  /*09d0*/  ISETP.GE.U32.AND P0, PT, R4, 0x7fe00000, PT ;  /* 0x7fe000000400780c */ /* 0x000fc80003f06070 */
        /* <DEDUP_REMOVED lines=8> */
.L_x_8:
[----:B------:R-:W-:Y:S05]  /*0a60*/  BSYNC.RECONVERGENT B0 ;  /* 0x0000000000007941 */ /* 0x000fea0003800200 */
.L_x_7:
[----:B------:R-:W-:Y:S01]  /*0a70*/  DMUL R20, R20, R22 ;  /* 0x0000001614147228 */ /* 0x000fe20000000000 */
[----:B------:R-:W-:Y:S01]  /*0a80*/  FADD R34, R0, -R11 ;  /* 0x8000000b00227221 */ /* 0x000fe20000000000 */
[----:B------:R-:W-:Y:S01]  /*0a90*/  MOV R23, 0x3f000000 ;  /* 0x3f00000000177802 */ /* 0x000fe20000000f00 */
[----:B------:R-:W-:Y:S01]  /*0aa0*/  HFMA2 R25, -RZ, RZ, 1.265625, -5052 ;  /* 0x3d10ecefff197431 */ /* 0x000fe200000001ff */
[----:B------:R-:W-:Y:S02]  /*0ab0*/  BSSY.RECONVERGENT B0, `(.L_x_9) ;  /* 0x0000036000007945 */ /* 0x000fe40003800200 */
[----:B------:R0:W1:Y:S04]  /*0ac0*/  F2F.F32.F64 R4, R20 ;  /* 0x0000001400047310 */ /* 0x0000680000301000 */
[----:B------:R-:W-:-:S04]  /*0ad0*/  SHF.R.U32.HI R24, RZ, 0x1f, R21 ;  /* 0x0000001fff187819 */ /* 0x000fc80000011615 */
[----:B------:R-:W-:Y:S01]  /*0ae0*/  LOP3.LUT R24, R24, 0x1, RZ, 0xc0, !PT ;  /* 0x0000000118187812 */ /* 0x000fe200078ec0ff */
[----:B------:R-:W2:Y:S01]  /*0af0*/  F2F.F64.F32 R34, R34 ;  /* 0x0000002200227310 */ /* 0x000ea20000201800 */
[----:B0-----:R-:W-:Y:S02]  /*0b00*/  FADD R20, R6, -R15 ;  /* 0x8000000f06147221 */ /* 0x001fe40000000000 */
[----:B------:R-:W-:Y:S01]  /*0b10*/  ISETP.NE.U32.AND P0, PT, R24, 0x1, PT ;  /* 0x000000011800780c */ /* 0x000fe20003f05070 */
[C---:B-1----:R-:W-:Y:S01]  /*0b20*/  FFMA R16, |R4|.reuse, -R23, 0.5 ;  /* 0x3f00000004107423 */ /* 0x042fe20000000a17 */
[----:B------:R-:W-:-:S03]  /*0b30*/  FSETP.NEU.AND P2, PT, |R4|, 1, PT ;  /* 0x3f8000000400780b */ /* 0x000fc60003f4d200 */
[----:B------:R-:W0:Y:S01]  /*0b40*/  F2F.F64.F32 R20, R20 ;  /* 0x0000001400147310 */ /* 0x000e220000201800 */
[----:B------:R-:W-:Y:S02]  /*0b50*/  FSETP.GT.AND P1, PT, |R4|, 0.56000000238418579102, PT ;  /* 0x3f0f5c290400780b */ /* 0x000fe40003f24200 */
[----:B------:R-:W-:Y:S01]  /*0b60*/  ISETP.NE.U32.AND.EX P0, PT, RZ, RZ, PT, P0 ;  /* 0x000000ffff00720c */ /* 0x000fe20003f05100 */
[----:B--2---:R-:W-:-:S04]  /*0b70*/  DMUL R26, R26, R34 ;  /* 0x000000221a1a7228 */ /* 0x004fc80000000000 */
[----:B------:R-:W1:Y:S04]  /*0b80*/  MUFU.RSQ R23, R16 ;  /* 0x0000001000177308 */ /* 0x000e680000001400 */
[----:B0-----:R-:W-:Y:S01]  /*0b90*/  DFMA R28, R28, R20, R26 ;  /* 0x000000141c1c722b */ /* 0x001fe2000000001a */
[----:B-1----:R-:W-:Y:S01]  /*0ba0*/  FMUL R22, R16, R23 ;  /* 0x0000001710167220 */ /* 0x002fe20000400000 */
[----:B------:R-:W-:-:S04]  /*0bb0*/  FMUL R23, R23, -0.5 ;  /* 0xbf00000017177820 */ /* 0x000fc80000400000 */
[----:B------:R-:W-:-:S04]  /*0bc0*/  FFMA R23, R22, R23, 0.5 ;  /* 0x3f00000016177423 */ /* 0x000fc80000000017 */
[----:B------:R-:W-:-:S05]  /*0bd0*/  FFMA R23, R22, R23, R22 ;  /* 0x0000001716177223 */ /* 0x000fca0000000016 */
[----:B------:R-:W-:-:S04]  /*0be0*/  FSEL R23, R23, RZ, P2 ;  /* 0x000000ff17177208 */ /* 0x000fc80001000000 */
[----:B------:R-:W-:-:S04]  /*0bf0*/  FSEL R23, R23, |R4|, P1 ;  /* 0x4000000417177208 */ /* 0x000fc80000800000 */
[----:B------:R-:W-:Y:S01]  /*0c00*/  FSEL R16, -|R23|, |R23|, !P0 ;  /* 0x4000001717107208 */ /* 0x000fe20004000300 */
[----:B------:R-:W-:Y:S01]  /*0c10*/  DMUL R22, R34, R34 ;  /* 0x0000002222167228 */ /* 0x000fe20000000000 */
[----:B------:R-:W-:Y:S02]  /*0c20*/  FSETP.GT.AND P0, PT, R4, 0.56000000238418579102, PT ;  /* 0x3f0f5c290400780b */ /* 0x000fe40003f04000 */
[----:B------:R-:W-:Y:S01]  /*0c30*/  MOV R35, 0x3fd774eb ;  /* 0x3fd774eb00237802 */ /* 0x000fe20000000f00 */
[----:B------:R-:W-:Y:S01]  /*0c40*/  FMUL R32, R16, R16 ;  /* 0x0000001010207220 */ /* 0x000fe20000400000 */
[----:B------:R-:W-:-:S03]  /*0c50*/  MOV R34, 0x0 ;  /* 0x0000000000227802 */ /* 0x000fc60000000f00 */
[----:B------:R-:W-:-:S04]  /*0c60*/  FFMA R25, R32, R25, 0.016980519518256187439 ;  /* 0x3c8b1abb20197423 */ /* 0x000fc80000000019 */
[----:B------:R-:W-:-:S04]  /*0c70*/  FFMA R25, R32, R25, 0.030762933194637298584 ;  /* 0x3cfc028c20197423 */ /* 0x000fc80000000019 */
[----:B------:R-:W-:Y:S01]  /*0c80*/  FFMA R31, R32, R25, 0.044709417968988418579 ;  /* 0x3d372139201f7423 */ /* 0x000fe20000000019 */
[----:B------:R-:W-:-:S03]  /*0c90*/  DFMA R24, R20, R20, R22 ;  /* 0x000000141418722b */ /* 0x000fc60000000016 */
[----:B------:R-:W-:-:S04]  /*0ca0*/  FFMA R33, R32, R31, 0.074989043176174163818 ;  /* 0x3d9993db20217423 */ /* 0x000fc8000000001f */
[----:B------:R-:W-:Y:S01]  /*0cb0*/  FFMA R33, R32, R33, 0.16666707396507263184 ;  /* 0x3e2aaac620217423 */ /* 0x000fe20000000021 */
[----:B------:R-:W-:-:S03]  /*0cc0*/  DMUL R30, R44, R24 ;  /* 0x000000182c1e7228 */ /* 0x000fc60000000000 */
[----:B------:R-:W-:Y:S01]  /*0cd0*/  FMUL R45, R32, R33 ;  /* 0x00000021202d7220 */ /* 0x000fe20000400000 */
[----:B------:R-:W-:Y:S02]  /*0ce0*/  IMAD.MOV.U32 R32, RZ, RZ, RZ ;  /* 0x000000ffff207224 */ /* 0x000fe400078e00ff */
[----:B------:R-:W0:Y:S01]  /*0cf0*/  MUFU.RSQ64H R33, R31 ;  /* 0x0000001f00217308 */ /* 0x000e220000001c00 */
[----:B------:R-:W-:-:S05]  /*0d00*/  FFMA R16, R16, R45, R16 ;  /* 0x0000002d10107223 */ /* 0x000fca0000000010 */
[----:B------:R-:W-:-:S05]  /*0d10*/  FSEL R4, R16, -R16, P1 ;  /* 0x8000001010047208 */ /* 0x000fca0000800000 */
[----:B------:R-:W-:Y:S01]  /*0d20*/  @!P0 FFMA R16, R35, 0.93318945169448852539, R4 ;  /* 0x3f6ee58123108823 */ /* 0x000fe20000000004 */
[----:B------:R-:W-:Y:S01]  /*0d30*/  HFMA2 R35, -RZ, RZ, 1.9609375, 0 ;  /* 0x3fd80000ff237431 */ /* 0x000fe200000001ff */
[----:B------:R-:W-:Y:S02]  /*0d40*/  IADD3 R4, PT, PT, R31, -0x100000, RZ ;  /* 0xfff000001f047810 */ /* 0x000fe40007ffe0ff */
[----:B------:R-:W-:Y:S01]  /*0d50*/  @P1 FADD R16, R16, R16 ;  /* 0x0000001010101221 */ /* 0x000fe20000000000 */
[----:B0-----:R-:W-:Y:S01]  /*0d60*/  DMUL R44, R32, R32 ;  /* 0x00000020202c7228 */ /* 0x001fe20000000000 */
[----:B------:R-:W-:-:S07]  /*0d70*/  ISETP.GE.U32.AND P0, PT, R4, 0x7fe00000, PT ;  /* 0x7fe000000400780c */ /* 0x000fce0003f06070 */
        /* <DEDUP_REMOVED lines=9> */
.L_x_10:
[----:B------:R-:W-:Y:S05]  /*0e10*/  BSYNC.RECONVERGENT B0 ;  /* 0x0000000000007941 */ /* 0x000fea0003800200 */
.L_x_9:
[----:B------:R-:W-:Y:S01]  /*0e20*/  DMUL R28, R28, R32 ;  /* 0x000000201c1c7228 */ /* 0x000fe20000000000 */
[----:B------:R-:W-:-:S05]  /*0e30*/  MOV R31, 0x3f000000 ;  /* 0x3f000000001f7802 */ /* 0x000fca0000000f00 */
[----:B------:R0:W1:Y:S04]  /*0e40*/  F2F.F32.F64 R4, R28 ;  /* 0x0000001c00047310 */ /* 0x0000680000301000 */
[----:B------:R-:W-:-:S04]  /*0e50*/  SHF.R.U32.HI R33, RZ, 0x1f, R29 ;  /* 0x0000001fff217819 */ /* 0x000fc8000001161d */
[----:B------:R-:W-:Y:S01]  /*0e60*/  LOP3.LUT R33, R33, 0x1, RZ, 0xc0, !PT ;  /* 0x0000000121217812 */ /* 0x000fe200078ec0ff */
[----:B0-----:R-:W-:-:S03]  /*0e70*/  HFMA2 R29, -RZ, RZ, 1.265625, -5052 ;  /* 0x3d10ecefff1d7431 */ /* 0x001fc600000001ff */
[----:B------:R-:W-:Y:S01]  /*0e80*/  ISETP.NE.U32.AND P0, PT, R33, 0x1, PT ;  /* 0x000000012100780c */ /* 0x000fe20003f05070 */
[C---:B-1----:R-:W-:Y:S01]  /*0e90*/  FFMA R30, |R4|.reuse, -R31, 0.5 ;  /* 0x3f000000041e7423 */ /* 0x042fe20000000a1f */
[C---:B------:R-:W-:Y:S02]  /*0ea0*/  FSETP.NEU.AND P2, PT, |R4|.reuse, 1, PT ;  /* 0x3f8000000400780b */ /* 0x040fe40003f4d200 */
[----:B------:R-:W-:Y:S01]  /*0eb0*/  FSETP.GT.AND P1, PT, |R4|, 0.56000000238418579102, PT ;  /* 0x3f0f5c290400780b */ /* 0x000fe20003f24200 */
[----:B------:R-:W0:Y:S01]  /*0ec0*/  MUFU.RSQ R31, R30 ;  /* 0x0000001e001f7308 */ /* 0x000e220000001400 */
[----:B------:R-:W-:Y:S01]  /*0ed0*/  ISETP.NE.U32.AND.EX P0, PT, RZ, RZ, PT, P0 ;  /* 0x000000ffff00720c */ /* 0x000fe20003f05100 */
[----:B0-----:R-:W-:Y:S01]  /*0ee0*/  FMUL R32, R30, R31 ;  /* 0x0000001f1e207220 */ /* 0x001fe20000400000 */
[----:B------:R-:W-:-:S04]  /*0ef0*/  FMUL R31, R31, -0.5 ;  /* 0xbf0000001f1f7820 */ /* 0x000fc80000400000 */
[----:B------:R-:W-:-:S04]  /*0f00*/  FFMA R31, R32, R31, 0.5 ;  /* 0x3f000000201f7423 */ /* 0x000fc8000000001f */
[----:B------:R-:W-:-:S05]  /*0f10*/  FFMA R31, R32, R31, R32 ;  /* 0x0000001f201f7223 */ /* 0x000fca0000000020 */
[----:B------:R-:W-:-:S04]  /*0f20*/  FSEL R31, R31, RZ, P2 ;  /* 0x000000ff1f1f7208 */ /* 0x000fc80001000000 */
[----:B------:R-:W-:-:S04]  /*0f30*/  FSEL R31, R31, |R4|, P1 ;  /* 0x400000041f1f7208 */ /* 0x000fc80000800000 */
[----:B------:R-:W-:Y:S02]  /*0f40*/  FSEL R31, -|R31|, |R31|, !P0 ;  /* 0x4000001f1f1f7208 */ /* 0x000fe40004000300 */
[----:B------:R-:W-:-:S03]  /*0f50*/  FSETP.GT.AND P0, PT, R4, 0.56000000238418579102, PT ;  /* 0x3f0f5c290400780b */ /* 0x000fc60003f04000 */
[----:B------:R-:W-:-:S04]  /*0f60*/  FMUL R28, R31, R31 ;  /* 0x0000001f1f1c7220 */ /* 0x000fc80000400000 */
[----:B------:R-:W-:-:S04]  /*0f70*/  FFMA R29, R28, R29, 0.016980519518256187439 ;  /* 0x3c8b1abb1c1d7423 */ /* 0x000fc8000000001d */
[----:B------:R-:W-:-:S04]  /*0f80*/  FFMA R29, R28, R29, 0.030762933194637298584 ;  /* 0x3cfc028c1c1d7423 */ /* 0x000fc8000000001d */
[----:B------:R-:W-:-:S04]  /*0f90*/  FFMA R29, R28, R29, 0.044709417968988418579 ;  /* 0x3d3721391c1d7423 */ /* 0x000fc8000000001d */
[----:B------:R-:W-:-:S04]  /*0fa0*/  FFMA R29, R28, R29, 0.074989043176174163818 ;  /* 0x3d9993db1c1d7423 */ /* 0x000fc8000000001d */
[----:B------:R-:W-:-:S04]  /*0fb0*/  FFMA R29, R28, R29, 0.16666707396507263184 ;  /* 0x3e2aaac61c1d7423 */ /* 0x000fc8000000001d */
[----:B------:R-:W-:Y:S01]  /*0fc0*/  FMUL R28, R28, R29 ;  /* 0x0000001d1c1c7220 */ /* 0x000fe20000400000 */
[----:B------:R-:W-:-:S03]  /*0fd0*/  IMAD.MOV.U32 R29, RZ, RZ, 0x3fd774eb ;  /* 0x3fd774ebff1d7424 */ /* 0x000fc600078e00ff */
[----:B------:R-:W-:-:S05]  /*0fe0*/  FFMA R31, R31, R28, R31 ;  /* 0x0000001c1f1f7223 */ /* 0x000fca000000001f */
[----:B------:R-:W-:-:S05]  /*0ff0*/  FSEL R4, R31, -R31, P1 ;  /* 0x8000001f1f047208 */ /* 0x000fca0000800000 */
[----:B------:R-:W-:-:S04]  /*1000*/  @!P0 FFMA R31, R29, 0.93318945169448852539, R4 ;  /* 0x3f6ee5811d1f8823 */ /* 0x000fc80000000004 */
[----:B------:R-:W-:-:S05]  /*1010*/  @P1 FADD R31, R31, R31 ;  /* 0x0000001f1f1f1221 */ /* 0x000fca0000000000 */
[----:B------:R-:W-:-:S13]  /*1020*/  FSETP.GTU.AND P0, PT, R31, R12, PT ;  /* 0x0000000c1f00720b */ /* 0x000fda0003f0c000 */
[----:B------:R-:W-:Y:S05]  /*1030*/  @P0 EXIT ;  /* 0x000000000000094d */ /* 0x000fea0003800000 */
[----:B------:R-:W-:Y:S01]  /*1040*/  DMUL R30, R40, R24 ;  /* 0x00000018281e7228 */ /* 0x000fe20000000000 */
[----:B------:R-:W-:Y:S01]  /*1050*/  MOV R32, RZ ;  /* 0x000000ff00207202 */ /* 0x000fe20000000f00 */
[----:B------:R-:W-:Y:S01]  /*1060*/  BSSY.RECONVERGENT B0, `(.L_x_11) ;  /* 0x0000011000007945 */ /* 0x000fe20003800200 */
[----:B------:R-:W-:Y:S01]  /*1070*/  MOV R28, 0x0 ;  /* 0x00000000001c7802 */ /* 0x000fe20000000f00 */
[----:B------:R-:W-:Y:S01]  /*1080*/  DFMA R20, R42, R20, R26 ;  /* 0x000000142a14722b */ /* 0x000fe2000000001a */
[----:B------:R-:W-:Y:S01]  /*1090*/  MOV R29, 0x3fd80000 ;  /* 0x3fd80000001d7802 */ /* 0x000fe20000000f00 */
[----:B------:R-:W0:Y:S04]  /*10a0*/  MUFU.RSQ64H R33, R31 ;  /* 0x0000001f00217308 */ /* 0x000e280000001c00 */
[----:B------:R-:W-:-:S04]  /*10b0*/  IADD3 R4, PT, PT, R31, -0x100000, RZ ;  /* 0xfff000001f047810 */ /* 0x000fc80007ffe0ff */
[----:B------:R-:W-:Y:S01]  /*10c0*/  ISETP.GE.U32.AND P0, PT, R4, 0x7fe00000, PT ;  /* 0x7fe000000400780c */ /* 0x000fe20003f06070 */
        /* <DEDUP_REMOVED lines=10> */
.L_x_12:
[----:B------:R-:W-:Y:S05]  /*1170*/  BSYNC.RECONVERGENT B0 ;  /* 0x0000000000007941 */ /* 0x000fea0003800200 */
.L_x_11:
[----:B------:R-:W-:Y:S01]  /*1180*/  DMUL R20, R20, R24 ;  /* 0x0000001814147228 */ /* 0x000fe20000000000 */
[----:B------:R-:W-:-:S05]  /*1190*/  MOV R25, 0x3f000000 ;  /* 0x3f00000000197802 */ /* 0x000fca0000000f00 */
[----:B------:R0:W1:Y:S04]  /*11a0*/  F2F.F32.F64 R4, R20 ;  /* 0x0000001400047310 */ /* 0x0000680000301000 */
[----:B------:R-:W-:-:S04]  /*11b0*/  SHF.R.U32.HI R29, RZ, 0x1f, R21 ;  /* 0x0000001fff1d7819 */ /* 0x000fc80000011615 */
[----:B------:R-:W-:Y:S01]  /*11c0*/  LOP3.LUT R29, R29, 0x1, RZ, 0xc0, !PT ;  /* 0x000000011d1d7812 */ /* 0x000fe200078ec0ff */
[----:B0-----:R-:W-:-:S03]  /*11d0*/  IMAD.MOV.U32 R21, RZ, RZ, 0x3d10ecef ;  /* 0x3d10ecefff157424 */ /* 0x001fc600078e00ff */
        /* <DEDUP_REMOVED lines=21> */
[----:B------:R-:W-:-:S03]  /*1330*/  HFMA2 R21, -RZ, RZ, 1.9599609375, 20144 ;  /* 0x3fd774ebff157431 */ /* 0x000fc600000001ff */
[----:B------:R-:W-:-:S05]  /*1340*/  FFMA R25, R25, R20, R25 ;  /* 0x0000001419197223 */ /* 0x000fca0000000019 */
[----:B------:R-:W-:-:S05]  /*1350*/  FSEL R4, R25, -R25, P1 ;  /* 0x8000001919047208 */ /* 0x000fca0000800000 */
[----:B------:R-:W-:-:S04]  /*1360*/  @!P0 FFMA R25, R21, 0.93318945169448852539, R4 ;  /* 0x3f6ee58115198823 */ /* 0x000fc80000000004 */
[----:B------:R-:W-:-:S05]  /*1370*/  @P1 FADD R25, R25, R25 ;  /* 0x0000001919191221 */ /* 0x000fca0000000000 */
[----:B------:R-:W-:-:S13]  /*1380*/  FSETP.GTU.AND P0, PT, R25, R12, PT ;  /* 0x0000000c1900720b */ /* 0x000fda0003f0c000 */
[----:B------:R-:W-:Y:S05]  /*1390*/  @P0 EXIT ;  /* 0x000000000000094d */ /* 0x000fea0003800000 */
[----:B------:R-:W-:Y:S01]  /*13a0*/  FADD R20, R7, -R10 ;  /* 0x8000000a07147221 */ /* 0x000fe20000000000 */
[----:B------:R-:W-:Y:S01]  /*13b0*/  MOV R28, RZ ;  /* 0x000000ff001c7202 */ /* 0x000fe20000000f00 */
[----:B------:R-:W-:Y:S01]  /*13c0*/  BSSY.RECONVERGENT B0, `(.L_x_13) ;  /* 0x0000014000007945 */ /* 0x000fe20003800200 */
[----:B------:R-:W-:Y:S02]  /*13d0*/  MOV R24, 0x0 ;  /* 0x0000000000187802 */ /* 0x000fe40000000f00 */
[----:B------:R-:W-:Y:S01]  /*13e0*/  MOV R25, 0x3fd80000 ;  /* 0x3fd8000000197802 */ /* 0x000fe20000000f00 */
[----:B------:R-:W0:Y:S02]  /*13f0*/  F2F.F64.F32 R20, R20 ;  /* 0x0000001400147310 */ /* 0x000e240000201800 */
[-C--:B0-----:R-:W-:Y:S02]  /*1400*/  DFMA R22, R20, R20.reuse, R22 ;  /* 0x000000141416722b */ /* 0x081fe40000000016 */
[----:B------:R-:W-:-:S06]  /*1410*/  DFMA R38, R38, R20, R26 ;  /* 0x000000142626722b */ /* 0x000fcc000000001a */
[----:B------:R-:W-:-:S06]  /*1420*/  DMUL R30, R2, R22 ;  /* 0x00000016021e7228 */ /* 0x000fcc0000000000 */
        /* <DEDUP_REMOVED lines=13> */
.L_x_14:
[----:B------:R-:W-:Y:S05]  /*1500*/  BSYNC.RECONVERGENT B0 ;  /* 0x0000000000007941 */ /* 0x000fea0003800200 */
.L_x_13:
[----:B------:R-:W-:Y:S01]  /*1510*/  DMUL R38, R38, R2 ;  /* 0x0000000226267228 */ /* 0x000fe20000000000 */
[----:B------:R-:W-:-:S05]  /*1520*/  IMAD.MOV.U32 R3, RZ, RZ, 0x3f000000 ;  /* 0x3f000000ff037424 */ /* 0x000fca00078e00ff */
[----:B------:R-:W0:Y:S02]  /*1530*/  F2F.F32.F64 R2, R38 ;  /* 0x0000002600027310 */ /* 0x000e240000301000 */
[C---:B0-----:R-:W-:Y:S01]  /*1540*/  FFMA R3, |R2|.reuse, -R3, 0.5 ;  /* 0x3f00000002037423 */ /* 0x041fe20000000a03 */
[C---:B------:R-:W-:Y:S02]  /*1550*/  FSETP.NEU.AND P2, PT, |R2|.reuse, 1, PT ;  /* 0x3f8000000200780b */ /* 0x040fe40003f4d200 */
[----:B------:R-:W-:-:S03]  /*1560*/  FSETP.GT.AND P1, PT, |R2|, 0.56000000238418579102, PT ;  /* 0x3f0f5c290200780b */ /* 0x000fc60003f24200 */
[----:B------:R-:W0:Y:S02]  /*1570*/  MUFU.RSQ R4, R3 ;  /* 0x0000000300047308 */ /* 0x000e240000001400 */
[----:B0-----:R-:W-:Y:S01]  /*1580*/  FMUL R12, R3, R4 ;  /* 0x00000004030c7220 */ /* 0x001fe20000400000 */
[----:B------:R-:W-:Y:S01]  /*1590*/  FMUL R25, R4, -0.5 ;  /* 0xbf00000004197820 */ /* 0x000fe20000400000 */
[----:B------:R-:W-:-:S03]  /*15a0*/  SHF.R.U32.HI R4, RZ, 0x1f, R39 ;  /* 0x0000001fff047819 */ /* 0x000fc60000011627 */
[----:B------:R-:W-:Y:S01]  /*15b0*/  FFMA R25, R12, R25, 0.5 ;  /* 0x3f0000000c197423 */ /* 0x000fe20000000019 */
[----:B------:R-:W-:-:S03]  /*15c0*/  LOP3.LUT R4, R4, 0x1, RZ, 0xc0, !PT ;  /* 0x0000000104047812 */ /* 0x000fc600078ec0ff */
[----:B------:R-:W-:Y:S01]  /*15d0*/  FFMA R25, R12, R25, R12 ;  /* 0x000000190c197223 */ /* 0x000fe2000000000c */
[----:B------:R-:W-:Y:S02]  /*15e0*/  ISETP.NE.U32.AND P0, PT, R4, 0x1, PT ;  /* 0x000000010400780c */ /* 0x000fe40003f05070 */
[----:B------:R-:W-:Y:S02]  /*15f0*/  MOV R4, 0x3d10ecef ;  /* 0x3d10ecef00047802 */ /* 0x000fe40000000f00 */
[----:B------:R-:W-:Y:S02]  /*1600*/  FSEL R25, R25, RZ, P2 ;  /* 0x000000ff19197208 */ /* 0x000fe40001000000 */
[----:B------:R-:W-:Y:S02]  /*1610*/  ISETP.NE.U32.AND.EX P0, PT, RZ, RZ, PT, P0 ;  /* 0x000000ffff00720c */ /* 0x000fe40003f05100 */
        /* <DEDUP_REMOVED lines=20> */
[----:B------:R-:W-:-:S03]  /*1760*/  DFMA R20, R36, R20, R26 ;  /* 0x000000142414722b */ /* 0x000fc6000000001a */
[----:B------:R-:W0:Y:S04]  /*1770*/  MUFU.RSQ64H R3, R31 ;  /* 0x0000001f00037308 */ /* 0x000e280000001c00 */
[----:B------:R-:W-:-:S04]  /*1780*/  IADD3 R4, PT, PT, R31, -0x100000, RZ ;  /* 0xfff000001f047810 */ /* 0x000fc80007ffe0ff */
[----:B------:R-:W-:Y:S01]  /*1790*/  ISETP.GE.U32.AND P0, PT, R4, 0x7fe00000, PT ;  /* 0x7fe000000400780c */ /* 0x000fe20003f06070 */
[----:B0-----:R-:W-:-:S08]  /*17a0*/  DMUL R18, R2, R2 ;  /* 0x0000000202127228 */ /* 0x001fd00000000000 */
[----:B------:R-:W-:Y:S01]  /*17b0*/  DFMA R22, R30, -R18, 1 ;  /* 0x3ff000001e16742b */ /* 0x000fe20000000812 */
[----:B------:R-:W-:Y:S02]  /*17c0*/  MOV R18, 0x0 ;  /* 0x0000000000127802 */ /* 0x000fe40000000f00 */
[----:B------:R-:W-:-:S06]  /*17d0*/  MOV R19, 0x3fd80000 ;  /* 0x3fd8000000137802 */ /* 0x000fcc0000000f00 */
[----:B------:R-:W-:Y:S02]  /*17e0*/  DFMA R18, R22, R18, 0.5 ;  /* 0x3fe000001612742b */ /* 0x000fe40000000012 */
[----:B------:R-:W-:-:S08]  /*17f0*/  DMUL R22, R2, R22 ;  /* 0x0000001602167228 */ /* 0x000fd00000000000 */
[----:B------:R-:W-:Y:S01]  /*1800*/  DFMA R2, R18, R22, R2 ;  /* 0x000000161202722b */ /* 0x000fe20000000002 */
[----:B------:R-:W-:Y:S10]  /*1810*/  @!P0 BRA `(.L_x_16) ;  /* 0x0000000000108947 */ /* 0x000ff40003800000 */
[----:B------:R-:W-:-:S07]  /*1820*/  MOV R4, 0x1840 ;  /* 0x0000184000047802 */ /* 0x000fce0000000f00 */
[----:B------:R-:W-:Y:S05]  /*1830*/  CALL.REL.NOINC `($__internal_0_$__cuda_sm20_drsqrt_f64_slowpath_v2) ;  /* 0x0000004400fc7944 */ /* 0x000fea0003c00000 */
[----:B------:R-:W-:Y:S01]  /*1840*/  MOV R2, R30 ;  /* 0x0000001e00027202 */ /* 0x000fe20000000f00 */
[----:B------:R-:W-:-:S07]  /*1850*/  IMAD.MOV.U32 R3, RZ, RZ, R31 ;  /* 0x000000ffff037224 */ /* 0x000fce00078e001f */
.L_x_16:
[----:B------:R-:W-:Y:S05]  /*1860*/  BSYNC.RECONVERGENT B0 ;  /* 0x0000000000007941 */ /* 0x000fea0003800200 */
.L_x_15:
[----:B------:R-:W-:Y:S01]  /*1870*/  DMUL R2, R20, R2 ;  /* 0x0000000214027228 */ /* 0x000fe20000000000 */
[----:B------:R-:W-:-:S09]  /*1880*/  MOV R19, 0x3f000000 ;  /* 0x3f00000000137802 */ /* 0x000fd20000000f00 */
[----:B------:R-:W0:Y:S01]  /*1890*/  F2F.F32.F64 R2, R2 ;  /* 0x0000000200027310 */ /* 0x000e220000301000 */
[----:B------:R-:W-:-:S04]  /*18a0*/  SHF.R.U32.HI R18, RZ, 0x1f, R3 ;  /* 0x0000001fff127819 */ /* 0x000fc80000011603 */
[----:B------:R-:W-:-:S04]  /*18b0*/  LOP3.LUT R18, R18, 0x1, RZ, 0xc0, !PT ;  /* 0x0000000112127812 */ /* 0x000fc800078ec0ff */
[----:B------:R-:W-:-:S04]  /*18c0*/  ISETP.NE.U32.AND P0, PT, R18, 0x1, PT ;  /* 0x000000011200780c */ /* 0x000fc80003f05070 */
[----:B------:R-:W-:Y:S01]  /*18d0*/  ISETP.NE.U32.AND.EX P0, PT, RZ, RZ, PT, P0 ;  /* 0x000000ffff00720c */ /* 0x000fe20003f05100 */
[C---:B0-----:R-:W-:Y:S01]  /*18e0*/  FFMA R4, |R2|.reuse, -R19, 0.5 ;  /* 0x3f00000002047423 */ /* 0x041fe20000000a13 */
[C---:B------:R-:W-:Y:S02]  /*18f0*/  FSETP.NEU.AND P2, PT, |R2|.reuse, 1, PT ;  /* 0x3f8000000200780b */ /* 0x040fe40003f4d200 */
[----:B------:R-:W-:Y:S01]  /*1900*/  FSETP.GT.AND P1, PT, |R2|, 0.56000000238418579102, PT ;  /* 0x3f0f5c290200780b */ /* 0x000fe20003f24200 */
[----:B------:R-:W0:Y:S02]  /*1910*/  MUFU.RSQ R19, R4 ;  /* 0x0000000400137308 */ /* 0x000e240000001400 */
[----:B0-----:R-:W-:Y:S01]  /*1920*/  FMUL R12, R4, R19 ;  /* 0x00000013040c7220 */ /* 0x001fe20000400000 */
[----:B------:R-:W-:Y:S01]  /*1930*/  FMUL R19, R19, -0.5 ;  /* 0xbf00000013137820 */ /* 0x000fe20000400000 */
[----:B------:R-:W-:-:S03]  /*1940*/  HFMA2 R4, -RZ, RZ, 1.265625, -5052 ;  /* 0x3d10ecefff047431 */ /* 0x000fc600000001ff */
        /* <DEDUP_REMOVED lines=13> */
[----:B------:R-:W-:-:S03]  /*1a20*/  MOV R3, 0x3fd774eb ;  /* 0x3fd774eb00037802 */ /* 0x000fc60000000f00 */
[----:B------:R-:W-:-:S05]  /*1a30*/  FFMA R19, R19, R4, R19 ;  /* 0x0000000413137223 */ /* 0x000fca0000000013 */
[----:B------:R-:W-:-:S05]  /*1a40*/  FSEL R2, R19, -R19, P1 ;  /* 0x8000001313027208 */ /* 0x000fca0000800000 */
[----:B------:R-:W-:-:S04]  /*1a50*/  @!P0 FFMA R19, R3, 0.93318945169448852539, R2 ;  /* 0x3f6ee58103138823 */ /* 0x000fc80000000002 */
[----:B------:R-:W-:-:S05]  /*1a60*/  @P1 FADD R19, R19, R19 ;  /* 0x0000001313131221 */ /* 0x000fca0000000000 */
[----:B------:R-:W-:-:S13]  /*1a70*/  FSETP.GTU.AND P0, PT, R19, R16, PT ;  /* 0x000000101300720b */ /* 0x000fda0003f0c000 */
[----:B------:R-:W-:Y:S05]  /*1a80*/  @P0 EXIT ;  /* 0x000000000000094d */ /* 0x000fea0003800000 */
.L_x_4:
[----:B------:R-:W0:Y:S01]  /*1a90*/  LDC.64 R22, c[0x0][0x388] ;  /* 0x0000e200ff167b82 */ /* 0x000e220000000a00 */
[----:B------:R-:W1:Y:S01]  /*1aa0*/  LDCU UR5, c[0x0][0x40c] ;  /* 0x00008180ff0577ac */ /* 0x000e620008000800 */
[C---:B------:R-:W-:Y:S01]  /*1ab0*/  ISETP.NE.AND P0, PT, R5.reuse, RZ, PT ;  /* 0x000000ff0500720c */ /* 0x040fe20003f05270 */
[----:B------:R-:W2:Y:S01]  /*1ac0*/  LDCU.U8 UR4, c[0x0][0x3e8] ;  /* 0x00007d00ff0477ac */ /* 0x000ea20008000000 */
[----:B------:R-:W3:Y:S01]  /*1ad0*/  LDCU UR6, c[0x0][0x414] ;  /* 0x00008280ff0677ac */ /* 0x000ee20008000800 */
[----:B-1----:R-:W-:Y:S02]  /*1ae0*/  IMAD R17, R14, UR5, R17 ;  /* 0x000000050e117c24 */ /* 0x002fe4000f8e0211 */
[----:B------:R-:W-:Y:S01]  /*1af0*/  IMAD R12, R5, UR5, RZ ;  /* 0x00000005050c7c24 */ /* 0x000fe2000f8e02ff */
[----:B--2---:R-:W-:Y:S01]  /*1b00*/  UPRMT UR4, UR4, 0x8880, URZ ;  /* 0x0000888004047896 */ /* 0x004fe200080000ff */
[----:B0-----:R-:W-:-:S03]  /*1b10*/  IMAD.WIDE R22, R17, 0x4, R22 ;  /* 0x0000000411167825 */ /* 0x001fc600078e0216 */
[----:B------:R-:W-:Y:S01]  /*1b20*/  UISETP.NE.AND UP0, UPT, UR4, URZ, UPT ;  /* 0x000000ff0400728c */ /* 0x000fe2000bf05270 */
[----:B---3--:R-:W-:Y:S02]  /*1b30*/  IMAD R12, R12, UR6, R17 ;  /* 0x000000060c0c7c24 */ /* 0x008fe4000f8e0211 */
[----:B------:R0:W-:Y:S06]  /*1b40*/  @!P0 STG.E desc[UR10][R22.64], RZ ;  /* 0x000000ff16008986 */ /* 0x0001ec000c10190a */
[----:B------:R-:W-:Y:S05]  /*1b50*/  BRA.U !UP0, `(.L_x_17) ;  /* 0x00000001089c7547 */ /* 0x000fea000b800000 */
[----:B------:R-:W-:Y:S01]  /*1b60*/  FADD R2, R6, -R15 ;  /* 0x8000000f06027221 */ /* 0x000fe20000000000 */
[----:B------:R-:W-:Y:S01]  /*1b70*/  FADD R15, R7, -R10 ;  /* 0x8000000a070f7221 */ /* 0x000fe20000000000 */
[----:B------:R-:W-:Y:S01]  /*1b80*/  FADD R20, R0, -R11 ;  /* 0x8000000b00147221 */ /* 0x000fe20000000000 */
[----:B------:R-:W-:Y:S01]  /*1b90*/  BSSY.RECONVERGENT B0, `(.L_x_18) ;  /* 0x000001d000007945 */ /* 0x000fe20003800200 */
[----:B------:R-:W-:-:S05]  /*1ba0*/  FMUL R2, RZ, R2 ;  /* 0x00000002ff027220 */ /* 0x000fca0000400000 */
[----:B------:R-:W-:-:S04]  /*1bb0*/  FMNMX R3, |R15|, |R2|, !PT ;  /* 0x400000020f037209 */ /* 0x000fc80007800200 */
[CC--:B------:R-:W-:Y:S02]  /*1bc0*/  FMNMX R4, |R20|.reuse, R3.reuse, !PT ;  /* 0x0000000314047209 */ /* 0x0c0fe40007800200 */
[----:B------:R-:W-:Y:S02]  /*1bd0*/  FMNMX R11, |R20|, R3, PT ;  /* 0x00000003140b7209 */ /* 0x000fe40003800200 */
[----:B------:R-:W-:Y:S02]  /*1be0*/  LOP3.LUT R10, R4, 0xfe000000, RZ, 0xc0, !PT ;  /* 0xfe000000040a7812 */ /* 0x000fe400078ec0ff */
[C---:B------:R-:W-:Y:S01]  /*1bf0*/  FMNMX R3, |R15|.reuse, |R2|, PT ;  /* 0x400000020f037209 */ /* 0x040fe20003800200 */
[----:B------:R-:W-:Y:S01]  /*1c00*/  FADD R2, |R15|, |R2| ;  /* 0x400000020f027221 */ /* 0x000fe20000000200 */
[----:B------:R-:W-:-:S05]  /*1c10*/  LOP3.LUT R16, R10, 0x7e800000, RZ, 0x3c, !PT ;  /* 0x7e8000000a107812 */ /* 0x000fca00078e3cff */
[-C--:B------:R-:W-:Y:S01]  /*1c20*/  FMUL R11, R11, R16.reuse ;  /* 0x000000100b0b7220 */ /* 0x080fe20000400000 */
[-C--:B------:R-:W-:Y:S01]  /*1c30*/  FMUL R3, R3, R16.reuse ;  /* 0x0000001003037220 */ /* 0x080fe20000400000 */
[----:B------:R-:W-:Y:S02]  /*1c40*/  FMUL R16, R4, R16 ;  /* 0x0000001004107220 */ /* 0x000fe40000400000 */
[----:B------:R-:W-:-:S04]  /*1c50*/  FMUL R18, R11, R11 ;  /* 0x0000000b0b127220 */ /* 0x000fc80000400000 */
[----:B------:R-:W-:-:S04]  /*1c60*/  FFMA R3, R3, R3, R18 ;  /* 0x0000000303037223 */ /* 0x000fc80000000012 */
[----:B------:R-:W-:-:S04]  /*1c70*/  FFMA R3, R16, R16, R3 ;  /* 0x0000001010037223 */ /* 0x000fc80000000003 */
[----:B------:R1:W2:Y:S01]  /*1c80*/  MUFU.RSQ R16, R3 ;  /* 0x0000000300107308 */ /* 0x0002a20000001400 */
[----:B------:R-:W-:-:S04]  /*1c90*/  IADD3 R11, PT, PT, R3, -0xd000000, RZ ;  /* 0xf3000000030b7810 */ /* 0x000fc80007ffe0ff */
[----:B------:R-:W-:Y:S01]  /*1ca0*/  ISETP.GT.U32.AND P0, PT, R11, 0x727fffff, PT ;  /* 0x727fffff0b00780c */ /* 0x000fe20003f04070 */
[----:B------:R-:W-:-:S12]  /*1cb0*/  FADD R11, |R20|, R2 ;  /* 0x00000002140b7221 */ /* 0x000fd80000000200 */
[----:B-12---:R-:W-:Y:S05]  /*1cc0*/  @!P0 BRA `(.L_x_19) ;  /* 0x0000000000148947 */ /* 0x006fea0003800000 */
[----:B------:R-:W-:Y:S02]  /*1cd0*/  MOV R2, R3 ;  /* 0x0000000300027202 */ /* 0x000fe40000000f00 */
[----:B------:R-:W-:-:S07]  /*1ce0*/  MOV R28, 0x1d00 ;  /* 0x00001d00001c7802 */ /* 0x000fce0000000f00 */
[----:B0-----:R-:W-:Y:S05]  /*1cf0*/  CALL.REL.NOINC `($__internal_2_$__cuda_sm20_sqrt_rn_f32_slowpath) ;  /* 0x00000048002c7944 */ /* 0x001fea0003c00000 */
[----:B------:R-:W-:Y:S01]  /*1d00*/  MOV R2, R24 ;  /* 0x0000001800027202 */ /* 0x000fe20000000f00 */
[----:B------:R-:W-:Y:S06]  /*1d10*/  BRA `(.L_x_20) ;  /* 0x0000000000107947 */ /* 0x000fec0003800000 */
.L_x_19:
[----:B------:R-:W-:Y:S01]  /*1d20*/  FMUL.FTZ R2, R3, R16 ;  /* 0x0000001003027220 */ /* 0x000fe20000410000 */
[----:B------:R-:W-:-:S03]  /*1d30*/  FMUL.FTZ R16, R16, 0.5 ;  /* 0x3f00000010107820 */ /* 0x000fc60000410000 */
[----:B------:R-:W-:-:S04]  /*1d40*/  FFMA R3, -R2, R2, R3 ;  /* 0x0000000202037223 */ /* 0x000fc80000000103 */
[----:B------:R-:W-:-:S07]  /*1d50*/  FFMA R2, R3, R16, R2 ;  /* 0x0000001003027223 */ /* 0x000fce0000000002 */
.L_x_20:
[----:B------:R-:W-:Y:S05]  /*1d60*/  BSYNC.RECONVERGENT B0 ;  /* 0x0000000000007941 */ /* 0x000fea0003800200 */
.L_x_18:
[----:B------:R-:W-:Y:S02]  /*1d70*/  FSETP.GT.AND P0, PT, R11, R4, PT ;  /* 0x000000040b00720b */ /* 0x000fe40003f04000 */
[----:B------:R-:W-:Y:S02]  /*1d80*/  LOP3.LUT R3, R10, 0x800000, RZ, 0xfc, !PT ;  /* 0x008000000a037812 */ /* 0x000fe400078efcff */
[----:B------:R-:W-:-:S09]  /*1d90*/  FSETP.NEU.AND P1, PT, R4, +INF , PT ;  /* 0x7f8000000400780b */ /* 0x000fd20003f2d000 */
[----:B------:R-:W-:-:S05]  /*1da0*/  @P0 FMUL R11, R3, R2 ;  /* 0x00000002030b0220 */ /* 0x000fca0000400000 */
[----:B------:R-:W-:Y:S01]  /*1db0*/  FSEL R2, R11, +INF , P1 ;  /* 0x7f8000000b027808 */ /* 0x000fe20000800000 */
[----:B------:R-:W-:Y:S06]  /*1dc0*/  BRA `(.L_x_21) ;  /* 0x0000000000987947 */ /* 0x000fec0003800000 */
.L_x_17:
        /* <DEDUP_REMOVED lines=23> */
[----:B------:R-:W-:Y:S01]  /*1f40*/  IMAD.MOV.U32 R2, RZ, RZ, R3 ;  /* 0x000000ffff027224 */ /* 0x000fe200078e0003 */
[----:B------:R-:W-:-:S07]  /*1f50*/  MOV R28, 0x1f70 ;  /* 0x00001f70001c7802 */ /* 0x000fce0000000f00 */
[----:B0-----:R-:W-:Y:S05]  /*1f60*/  CALL.REL.NOINC `($__internal_2_$__cuda_sm20_sqrt_rn_f32_slowpath) ;  /* 0x0000004400907944 */ /* 0x001fea0003c00000 */
[----:B------:R-:W-:Y:S01]  /*1f70*/  MOV R2, R24 ;  /* 0x0000001800027202 */ /* 0x000fe20000000f00 */
[----:B------:R-:W-:Y:S06]  /*1f80*/  BRA `(.L_x_24) ;  /* 0x0000000000107947 */ /* 0x000fec0003800000 */
.L_x_23:
[----:B------:R-:W-:Y:S01]  /*1f90*/  FMUL.FTZ R2, R3, R16 ;  /* 0x0000001003027220 */ /* 0x000fe20000410000 */
[----:B------:R-:W-:-:S03]  /*1fa0*/  FMUL.FTZ R16, R16, 0.5 ;  /* 0x3f00000010107820 */ /* 0x000fc60000410000 */
[----:B------:R-:W-:-:S04]  /*1fb0*/  FFMA R3, -R2, R2, R3 ;  /* 0x0000000202037223 */ /* 0x000fc80000000103 */
[----:B------:R-:W-:-:S07]  /*1fc0*/  FFMA R2, R3, R16, R2 ;  /* 0x0000001003027223 */ /* 0x000fce0000000002 */
.L_x_24:
[----:B------:R-:W-:Y:S05]  /*1fd0*/  BSYNC.RECONVERGENT B0 ;  /* 0x0000000000007941 */ /* 0x000fea0003800200 */
.L_x_22:
[----:B------:R-:W-:Y:S02]  /*1fe0*/  FSETP.GT.AND P0, PT, R11, R4, PT ;  /* 0x000000040b00720b */ /* 0x000fe40003f04000 */
[----:B------:R-:W-:Y:S02]  /*1ff0*/  LOP3.LUT R3, R10, 0x800000, RZ, 0xfc, !PT ;  /* 0x008000000a037812 */ /* 0x000fe400078efcff */
[----:B------:R-:W-:-:S09]  /*2000*/  FSETP.NEU.AND P1, PT, R4, +INF , PT ;  /* 0x7f8000000400780b */ /* 0x000fd20003f2d000 */
[----:B------:R-:W-:-:S05]  /*2010*/  @P0 FMUL R11, R3, R2 ;  /* 0x00000002030b0220 */ /* 0x000fca0000400000 */
[----:B------:R-:W-:-:S07]  /*2020*/  FSEL R2, R11, +INF , P1 ;  /* 0x7f8000000b027808 */ /* 0x000fce0000800000 */
.L_x_21:
[----:B------:R-:W1:Y:S02]  /*2030*/  LDC R3, c[0x0][0x410] ;  /* 0x00010400ff037b82 */ /* 0x000e640000000800 */
[----:B-1----:R-:W-:-:S13]  /*2040*/  ISETP.GE.AND P0, PT, R3, 0x1, PT ;  /* 0x000000010300780c */ /* 0x002fda0003f06270 */
[----:B------:R-:W-:Y:S05]  /*2050*/  @!P0 EXIT ;  /* 0x000000000000894d */ /* 0x000fea0003800000 */
[----:B------:R-:W1:Y:S01]  /*2060*/  LDC.64 R16, c[0x0][0x3f8] ;  /* 0x0000fe00ff107b82 */ /* 0x000e620000000a00 */
[----:B------:R-:W2:Y:S01]  /*2070*/  LDCU.U8 UR4, c[0x0][0x420] ;  /* 0x00008400ff0477ac */ /* 0x000ea20008000000 */
[----:B------:R-:W-:Y:S01]  /*2080*/  FADD R13, -R13, R2 ;  /* 0x000000020d0d7221 */ /* 0x000fe20000000100 */
[----:B------:R-:W3:Y:S01]  /*2090*/  LDCU UR5, c[0x0][0x414] ;  /* 0x00008280ff0577ac */ /* 0x000ee20008000800 */
[----:B--2---:R-:W-:-:S04]  /*20a0*/  UPRMT UR4, UR4, 0x8880, URZ ;  /* 0x0000888004047896 */ /* 0x004fc800080000ff */
[----:B------:R-:W-:Y:S01]  /*20b0*/  UISETP.NE.AND UP0, UPT, UR4, URZ, UPT ;  /* 0x000000ff0400728c */ /* 0x000fe2000bf05270 */
[----:B-1----:R-:W1:Y:S01]  /*20c0*/  MUFU.RCP R3, R16 ;  /* 0x0000001000037308 */ /* 0x002e620000001000 */
[----:B---3--:R-:W-:-:S07]  /*20d0*/  IMAD R11, R5, UR5, R14 ;  /* 0x00000005050b7c24 */ /* 0x008fce000f8e020e */
[----:B------:R-:W2:Y:S01]  /*20e0*/  FCHK P0, R17, R16 ;  /* 0x0000001011007302 */ /* 0x000ea20000000000 */
[----:B-1----:R-:W-:-:S04]  /*20f0*/  FFMA R10, R3, -R16, 1 ;  /* 0x3f800000030a7423 */ /* 0x002fc80000000810 */
[----:B------:R-:W-:-:S04]  /*2100*/  FFMA R10, R3, R10, R3 ;  /* 0x0000000a030a7223 */ /* 0x000fc80000000003 */
[----:B------:R-:W-:-:S04]  /*2110*/  FFMA R3, R10, R17, RZ ;  /* 0x000000110a037223 */ /* 0x000fc800000000ff */
[----:B------:R-:W-:-:S04]  /*2120*/  FFMA R4, R3, -R16, R17 ;  /* 0x8000001003047223 */ /* 0x000fc80000000011 */
[----:B------:R-:W-:Y:S01]  /*2130*/  FFMA R10, R10, R4, R3 ;  /* 0x000000040a0a7223 */ /* 0x000fe20000000003 */
[----:B--2---:R-:W-:Y:S06]  /*2140*/  @!P0 BRA `(.L_x_25) ;  /* 0x0000000000188947 */ /* 0x004fec0003800000 */
[----:B------:R-:W1:Y:S01]  /*2150*/  LDCU.64 UR4, c[0x0][0x3f8] ;  /* 0x00007f00ff0477ac */ /* 0x000e620008000a00 */
[----:B------:R-:W-:Y:S02]  /*2160*/  MOV R4, 0x21a0 ;  /* 0x000021a000047802 */ /* 0x000fe40000000f00 */
[----:B-1----:R-:W-:Y:S02]  /*2170*/  MOV R3, UR5 ;  /* 0x0000000500037c02 */ /* 0x002fe40008000f00 */
[----:B------:R-:W-:-:S07]  /*2180*/  MOV R2, UR4 ;  /* 0x0000000400027c02 */ /* 0x000fce0008000f00 */
[----:B0-----:R-:W-:Y:S05]  /*2190*/  CALL.REL.NOINC `($__internal_3_$__cuda_sm3x_div_rn_noftz_f32_slowpath) ;  /* 0x0000004400607944 */ /* 0x001fea0003c00000 */
[----:B------:R-:W-:-:S07]  /*21a0*/  MOV R10, R2 ;  /* 0x00000002000a7202 */ /* 0x000fce0000000f00 */
.L_x_25:
[----:B------:R-:W1:Y:S01]  /*21b0*/  LDC R15, c[0x3][RZ] ;  /* 0x00c00000ff0f7b82 */ /* 0x000e620000000800 */
[----:B------:R-:W2:Y:S01]  /*21c0*/  LDCU.U8 UR8, c[0x0][0x420] ;  /* 0x00008400ff0877ac */ /* 0x000ea20008000000 */
[----:B------:R-:W-:Y:S01]  /*21d0*/  HFMA2 R14, -RZ, RZ, 0, 0 ;  /* 0x00000000ff0e7431 */ /* 0x000fe200000001ff */
[----:B------:R-:W-:Y:S01]  /*21e0*/  SHF.L.U32 R12, R12, 0x1, RZ ;  /* 0x000000010c0c7819 */ /* 0x000fe200000006ff */
[----:B------:R-:W-:Y:S01]  /*21f0*/  FMUL R13, R13, R8 ;  /* 0x000000080d0d7220 */ /* 0x000fe20000400000 */
[----:B------:R-:W3:Y:S01]  /*2200*/  LDCU UR12, c[0x0][0x3fc] ;  /* 0x00007f80ff0c77ac */ /* 0x000ee20008000800 */
[----:B------:R-:W4:Y:S01]  /*2210*/  LDCU UR4, c[0x0][0x40c] ;  /* 0x00008180ff0477ac */ /* 0x000f220008000800 */
[----:B------:R-:W4:Y:S01]  /*2220*/  LDCU UR5, c[0x0][0x414] ;  /* 0x00008280ff0577ac */ /* 0x000f220008000800 */
[----:B------:R-:W5:Y:S01]  /*2230*/  LDCU.64 UR6, c[0x0][0x418] ;  /* 0x00008300ff0677ac */ /* 0x000f620008000a00 */
[----:B--2---:R-:W-:Y:S01]  /*2240*/  UPRMT UR8, UR8, 0x8880, URZ ;  /* 0x0000888008087896 */ /* 0x004fe200080000ff */
[----:B-1----:R-:W-:-:S03]  /*2250*/  FMUL R2, R15, 4 ;  /* 0x408000000f027820 */ /* 0x002fc60000400000 */
[----:B------:R-:W-:Y:S01]  /*2260*/  UISETP.NE.AND UP1, UPT, UR8, URZ, UPT ;  /* 0x000000ff0800728c */ /* 0x000fe2000bf25270 */
[----:B------:R-:W-:Y:S01]  /*2270*/  FADD R15, R15, R15 ;  /* 0x0000000f0f0f7221 */ /* 0x000fe20000000000 */
[----:B---3--:R-:W-:Y:S01]  /*2280*/  FMUL R3, R2, UR12 ;  /* 0x0000000c02037c20 */ /* 0x008fe20008400000 */
[----:B----4-:R-:W-:-:S03]  /*2290*/  UIMAD UR4, UR4, UR5, URZ ;  /* 0x00000005040472a4 */ /* 0x010fc6000f8e02ff */
[----:B------:R-:W-:Y:S01]  /*22a0*/  FMUL R3, R0, R3 ;  /* 0x0000000300037220 */ /* 0x000fe20000400000 */
[----:B-----5:R-:W-:-:S03]  /*22b0*/  UIADD3 UR5, UPT, UPT, UR7, -0x1, URZ ;  /* 0xffffffff07057890 */ /* 0x020fc6000fffe0ff */
[----:B------:R-:W-:Y:S01]  /*22c0*/  FMUL R17, R3, R8 ;  /* 0x0000000803117220 */ /* 0x000fe20000400000 */
[----:B------:R-:W-:Y:S02]  /*22d0*/  UIMAD UR4, UR4, UR6, URZ ;  /* 0x00000006040472a4 */ /* 0x000fe4000f8e02ff */
[----:B------:R-:W-:Y:S01]  /*22e0*/  @UP1 UIADD3 UR5, UPT, UPT, UR7, -0x3, URZ ;  /* 0xfffffffd07051890 */ /* 0x000fe2000fffe0ff */
[----:B------:R-:W-:Y:S01]  /*22f0*/  UMOV UR6, 0x1 ;  /* 0x0000000100067882 */ /* 0x000fe20000000000 */
[----:B------:R-:W-:Y:S02]  /*2300*/  USHF.L.U32 UR9, UR7, 0x1, URZ ;  /* 0x0000000107097899 */ /* 0x000fe400080006ff */
[----:B------:R-:W-:Y:S02]  /*2310*/  USEL UR6, UR6, 0x2, !UP0 ;  /* 0x0000000206067887 */ /* 0x000fe4000c000000 */
[----:B------:R-:W-:Y:S02]  /*2320*/  USHF.L.U32 UR7, UR4, 0x1, URZ ;  /* 0x0000000104077899 */ /* 0x000fe400080006ff */
[----:B------:R-:W-:-:S12]  /*2330*/  UIADD3 UR8, UPT, UPT, UR5, -0x1, URZ ;  /* 0xffffffff05087890 */ /* 0x000fd8000fffe0ff */
.L_x_71:
[----:B-1----:R-:W1:Y:S01]  /*2340*/  LDC.U8 R2, c[0x0][0x3e8] ;  /* 0x0000fa00ff027b82 */ /* 0x002e620000000000 */
[----:B------:R-:W-:-:S07]  /*2350*/  IMAD R3, R14, UR7, R12 ;  /* 0x000000070e037c24 */ /* 0x000fce000f8e020c */
[----:B--2---:R-:W2:Y:S01]  /*2360*/  LDC.64 R20, c[0x0][0x380] ;  /* 0x0000e000ff147b82 */ /* 0x004ea20000000a00 */
[----:B-1----:R-:W-:-:S04]  /*2370*/  PRMT R2, R2, 0x8880, RZ ;  /* 0x0000888002027816 */ /* 0x002fc800000000ff */
[----:B------:R-:W-:Y:S01]  /*2380*/  ISETP.NE.AND P2, PT, R2, RZ, PT ;  /* 0x000000ff0200720c */ /* 0x000fe20003f45270 */
[----:B--2---:R-:W-:-:S05]  /*2390*/  IMAD.WIDE R20, R3, 0x4, R20 ;  /* 0x0000000403147825 */ /* 0x004fca00078e0214 */
[----:B------:R1:W-:Y:S07]  /*23a0*/  STG.E desc[UR10][R20.64], RZ ;  /* 0x000000ff14007986 */ /* 0x0003ee000c10190a */
[----:B------:R-:W2:Y:S01]  /*23b0*/  @P2 LDC.64 R18, c[0x0][0x3b0] ;  /* 0x0000ec00ff122b82 */ /* 0x000ea20000000a00 */
[----:B------:R1:W-:Y:S07]  /*23c0*/  STG.E desc[UR10][R20.64+0x4], RZ ;  /* 0x000004ff14007986 */ /* 0x0003ee000c10190a */
[----:B------:R-:W3:Y:S01]  /*23d0*/  @!P2 LDC.64 R24, c[0x0][0x3b8] ;  /* 0x0000ee00ff18ab82 */ /* 0x000ee20000000a00 */
[----:B--2---:R-:W-:-:S04]  /*23e0*/  @P2 LEA R2, P0, R14, R18, 0x2 ;  /* 0x000000120e022211 */ /* 0x004fc800078010ff */
[C---:B------:R-:W-:Y:S02]  /*23f0*/  @P2 LEA.HI.X R3, R14.reuse, R19, RZ, 0x2, P0 ;  /* 0x000000130e032211 */ /* 0x040fe400000f14ff */
[----:B---3--:R-:W-:-:S04]  /*2400*/  @!P2 LEA R18, P1, R14, R24, 0x2 ;  /* 0x000000180e12a211 */ /* 0x008fc800078210ff */
[----:B------:R-:W2:Y:S01]  /*2410*/  @P2 LDG.E R3, desc[UR10][R2.64] ;  /* 0x0000000a02032981 */ /* 0x000ea2000c1e1900 */
[----:B------:R-:W-:-:S05]  /*2420*/  @!P2 LEA.HI.X R19, R14, R25, RZ, 0x2, P1 ;  /* 0x000000190e13a211 */ /* 0x000fca00008f14ff */
[----:B------:R-:W3:Y:S01]  /*2430*/  @!P2 LDG.E R18, desc[UR10][R18.64] ;  /* 0x0000000a1212a981 */ /* 0x000ee2000c1e1900 */
[----:B------:R-:W-:Y:S01]  /*2440*/  BSSY.RECONVERGENT B0, `(.L_x_26) ;  /* 0x00003b9000007945 */ /* 0x000fe20003800200 */
[----:B--2---:R-:W-:-:S04]  /*2450*/  @P2 FADD R16, R6, -R3 ;  /* 0x8000000306102221 */ /* 0x004fc80000000000 */
[----:B------:R-:W-:Y:S01]  /*2460*/  @P2 FADD R16, |R16|, -RZ ;  /* 0x800000ff10102221 */ /* 0x000fe20000000200 */
[----:B---3--:R-:W-:-:S04]  /*2470*/  @!P2 FADD R4, R7, -R18 ;  /* 0x800000120704a221 */ /* 0x008fc80000000000 */
[----:B------:R-:W-:-:S05]  /*2480*/  @!P2 FADD R16, |R4|, -RZ ;  /* 0x800000ff0410a221 */ /* 0x000fca0000000200 */
[----:B------:R-:W-:-:S13]  /*2490*/  FSETP.GEU.AND P0, PT, R16, R9, PT ;  /* 0x000000091000720b */ /* 0x000fda0003f0e000 */
[----:B-1----:R-:W-:Y:S05]  /*24a0*/  @P0 BRA `(.L_x_27) ;  /* 0x0000003800c80947 */ /* 0x002fea0003800000 */
[----:B------:R-:W1:Y:S02]  /*24b0*/  LDC.64 R18, c[0x0][0x3c0] ;  /* 0x0000f000ff127b82 */ /* 0x000e640000000a00 */
[----:B-1----:R-:W-:-:S06]  /*24c0*/  IMAD.WIDE.U32 R18, R14, 0x4, R18 ;  /* 0x000000040e127825 */ /* 0x002fcc00078e0012 */
[----:B------:R1:W5:Y:S01]  /*24d0*/  LDG.E R19, desc[UR10][R18.64] ;  /* 0x0000000a12137981 */ /* 0x000362000c1e1900 */
[----:B------:R-:W2:Y:S01]  /*24e0*/  MUFU.RCP R2, R9 ;  /* 0x0000000900027308 */ /* 0x000ea20000001000 */
[----:B------:R-:W-:Y:S07]  /*24f0*/  BSSY.RECONVERGENT B3, `(.L_x_28) ;  /* 0x000000c000037945 */ /* 0x000fee0003800200 */
[----:B------:R-:W3:Y:S01]  /*2500*/  FCHK P0, R16, R9 ;  /* 0x0000000910007302 */ /* 0x000ee20000000000 */
[----:B--2---:R-:W-:-:S04]  /*2510*/  FFMA R3, R2, -R9, 1 ;  /* 0x3f80000002037423 */ /* 0x004fc80000000809 */
[----:B------:R-:W-:-:S04]  /*2520*/  FFMA R3, R2, R3, R2 ;  /* 0x0000000302037223 */ /* 0x000fc80000000002 */
[----:B------:R-:W-:-:S04]  /*2530*/  FFMA R25, R3, R16, RZ ;  /* 0x0000001003197223 */ /* 0x000fc800000000ff */
[----:B------:R-:W-:-:S04]  /*2540*/  FFMA R2, R25, -R9, R16 ;  /* 0x8000000919027223 */ /* 0x000fc80000000010 */
[----:B------:R-:W-:Y:S01]  /*2550*/  FFMA R2, R3, R2, R25 ;  /* 0x0000000203027223 */ /* 0x000fe20000000019 */
[----:B-1-3--:R-:W-:Y:S06]  /*2560*/  @!P0 BRA `(.L_x_29) ;  /* 0x0000000000108947 */ /* 0x00afec0003800000 */
[----:B------:R-:W-:Y:S01]  /*2570*/  MOV R3, R16 ;  /* 0x0000001000037202 */ /* 0x000fe20000000f00 */
[----:B------:R-:W-:Y:S01]  /*2580*/  IMAD.MOV.U32 R2, RZ, RZ, R9 ;  /* 0x000000ffff027224 */ /* 0x000fe200078e0009 */
[----:B------:R-:W-:-:S07]  /*2590*/  MOV R4, 0x25b0 ;  /* 0x000025b000047802 */ /* 0x000fce0000000f00 */
[----:B0----5:R-:W-:Y:S05]  /*25a0*/  CALL.REL.NOINC `($__internal_3_$__cuda_sm3x_div_rn_noftz_f32_slowpath) ;  /* 0x00000040005c7944 */ /* 0x021fea0003c00000 */
.L_x_29:
[----:B------:R-:W-:Y:S05]  /*25b0*/  BSYNC.RECONVERGENT B3 ;  /* 0x0000000000037941 */ /* 0x000fea0003800200 */
.L_x_28:
[----:B------:R-:W-:-:S13]  /*25c0*/  ISETP.NE.AND P0, PT, R5, RZ, PT ;  /* 0x000000ff0500720c */ /* 0x000fda0003f05270 */
[----:B------:R-:W2:Y:S01]  /*25d0*/  @!P0 LDG.E R25, desc[UR10][R22.64] ;  /* 0x0000000a16198981 */ /* 0x000ea2000c1e1900 */
[----:B------:R-:W-:Y:S01]  /*25e0*/  MOV R27, R2 ;  /* 0x00000002001b7202 */ /* 0x000fe20000000f00 */
[----:B------:R-:W-:Y:S01]  /*25f0*/  HFMA2 R24, -RZ, RZ, 1.6015625, 24.28125 ;  /* 0x3e684e12ff187431 */ /* 0x000fe200000001ff */
[----:B------:R-:W-:Y:S01]  /*2600*/  MOV R26, 0x3f17acc9 ;  /* 0x3f17acc9001a7802 */ /* 0x000fe20000000f00 */
[----:B-----5:R-:W-:Y:S01]  /*2610*/  FADD R19, R0, -R19 ;  /* 0x8000001300137221 */ /* 0x020fe20000000000 */
[----:B------:R-:W-:Y:S01]  /*2620*/  FSETP.GT.AND P1, PT, |R27|, 16777216, PT ;  /* 0x4b8000001b00780b */ /* 0x000fe20003f24200 */
[----:B------:R-:W-:Y:S01]  /*2630*/  FADD R16, |R16|, -RZ ;  /* 0x800000ff10107221 */ /* 0x000fe20000000200 */
[----:B------:R-:W-:Y:S11]  /*2640*/  BSSY.RECONVERGENT B1, `(.L_x_30) ;  /* 0x000002f000017945 */ /* 0x000ff60003800200 */
[----:B------:R-:W-:-:S04]  /*2650*/  @P1 FMUL R27, RZ, R27 ;  /* 0x0000001bff1b1220 */ /* 0x000fc80000400000 */
[----:B------:R-:W-:-:S04]  /*2660*/  FADD R3, R27, R27 ;  /* 0x0000001b1b037221 */ /* 0x000fc80000000000 */
[----:B------:R-:W1:Y:S08]  /*2670*/  FRND R2, R3 ;  /* 0x0000000300027307 */ /* 0x000e700000201000 */
[----:B------:R-:W3:Y:S01]  /*2680*/  F2I.NTZ R4, R3 ;  /* 0x0000000300047305 */ /* 0x000ee20000203100 */
[----:B-1----:R-:W-:-:S04]  /*2690*/  FFMA R2, R2, -0.5, R27 ;  /* 0xbf00000002027823 */ /* 0x002fc8000000001b */
[----:B------:R-:W-:-:S04]  /*26a0*/  FMUL R27, R2, R2 ;  /* 0x00000002021b7220 */ /* 0x000fc80000400000 */
[C---:B------:R-:W-:Y:S01]  /*26b0*/  FFMA R24, R27.reuse, R24, -1.334560394287109375 ;  /* 0xbfaad2e01b187423 */ /* 0x040fe20000000018 */
[C---:B---3--:R-:W-:Y:S02]  /*26c0*/  LOP3.LUT R18, R4.reuse, 0x1, RZ, 0xc0, !PT ;  /* 0x0000000104127812 */ /* 0x048fe400078ec0ff */
[----:B------:R-:W-:Y:S01]  /*26d0*/  IADD3 R4, PT, PT, R4, 0x1, RZ ;  /* 0x0000000104047810 */ /* 0x000fe20007ffe0ff */
[C---:B------:R-:W-:Y:S01]  /*26e0*/  FFMA R24, R27.reuse, R24, 4.0586924552917480469 ;  /* 0x4081e0cf1b187423 */ /* 0x040fe20000000018 */
[----:B------:R-:W-:Y:S01]  /*26f0*/  ISETP.NE.U32.AND P1, PT, R18, 0x1, PT ;  /* 0x000000011200780c */ /* 0x000fe20003f25070 */
[C---:B------:R-:W-:Y:S01]  /*2700*/  FFMA R18, R27.reuse, -R26, 2.550144195556640625 ;  /* 0x402335901b127423 */ /* 0x040fe2000000081a */
[----:B------:R-:W-:Y:S01]  /*2710*/  FFMA R26, R2, R27, RZ ;  /* 0x0000001b021a7223 */ /* 0x000fe200000000ff */
[C---:B------:R-:W-:Y:S01]  /*2720*/  FFMA R24, R27.reuse, R24, -4.9348020553588867188 ;  /* 0xc09de9e61b187423 */ /* 0x040fe20000000018 */
[----:B------:R-:W-:Y:S01]  /*2730*/  LOP3.LUT P2, RZ, R4, 0x2, RZ, 0xc0, !PT ;  /* 0x0000000204ff7812 */ /* 0x000fe2000784c0ff */
[----:B------:R-:W-:-:S02]  /*2740*/  FFMA R3, R27, R18, -5.1677198410034179688 ;  /* 0xc0a55df61b037423 */ /* 0x000fc40000000012 */
[----:B------:R-:W-:Y:S01]  /*2750*/  FFMA R24, R27, R24, 1 ;  /* 0x3f8000001b187423 */ /* 0x000fe20000000018 */
[----:B------:R-:W-:Y:S01]  /*2760*/  FADD R27, |R19|, -RZ ;  /* 0x800000ff131b7221 */ /* 0x000fe20000000200 */
[----:B------:R-:W-:-:S04]  /*2770*/  FFMA R3, R3, R26, RZ ;  /* 0x0000001a03037223 */ /* 0x000fc800000000ff */
[-C--:B------:R-:W-:Y:S01]  /*2780*/  VIMNMX R4, PT, PT, R16, R27.reuse, !PT ;  /* 0x0000001b10047248 */ /* 0x080fe20007fe0100 */
[----:B------:R-:W-:Y:S01]  /*2790*/  @!P1 FFMA R24, R2, 3.1415927410125732422, R3 ;  /* 0x40490fdb02189823 */ /* 0x000fe20000000003 */
[----:B------:R-:W-:Y:S02]  /*27a0*/  VIMNMX R18, PT, PT, R16, R27, PT ;  /* 0x0000001b10127248 */ /* 0x000fe40003fe0100 */
[----:B------:R-:W-:Y:S01]  /*27b0*/  LOP3.LUT R19, R4, 0xfe000000, RZ, 0xc0, !PT ;  /* 0xfe00000004137812 */ /* 0x000fe200078ec0ff */
[----:B------:R-:W-:-:S03]  /*27c0*/  @P2 FADD R24, RZ, -R24 ;  /* 0x80000018ff182221 */ /* 0x000fc60000000000 */
[----:B------:R-:W-:Y:S01]  /*27d0*/  LOP3.LUT R3, R19, 0x7e800000, RZ, 0x3c, !PT ;  /* 0x7e80000013037812 */ /* 0x000fe200078e3cff */
[----:B------:R-:W-:-:S04]  /*27e0*/  FADD R16, R24, 1 ;  /* 0x3f80000018107421 */ /* 0x000fc80000000000 */
[-C--:B------:R-:W-:Y:S01]  /*27f0*/  FMUL R2, R18, R3.reuse ;  /* 0x0000000312027220 */ /* 0x080fe20000400000 */
[----:B------:R-:W-:Y:S01]  /*2800*/  FMUL R3, R4, R3 ;  /* 0x0000000304037220 */ /* 0x000fe20000400000 */
[----:B------:R-:W-:Y:S02]  /*2810*/  FMUL R16, R16, 0.5 ;  /* 0x3f00000010107820 */ /* 0x000fe40000400000 */
[----:B------:R-:W-:-:S04]  /*2820*/  FMUL R2, R2, R2 ;  /* 0x0000000202027220 */ /* 0x000fc80000400000 */
[----:B------:R-:W-:-:S04]  /*2830*/  FFMA R3, R3, R3, R2 ;  /* 0x0000000303037223 */ /* 0x000fc80000000002 */
[----:B------:R1:W3:Y:S01]  /*2840*/  MUFU.RSQ R24, R3 ;  /* 0x0000000300187308 */ /* 0x0002e20000001400 */
[----:B------:R-:W-:Y:S01]  /*2850*/  IADD3 R2, PT, PT, R3, -0xd000000, RZ ;  /* 0xf300000003027810 */ /* 0x000fe20007ffe0ff */
[----:B--2---:R-:W-:-:S05]  /*2860*/  @!P0 FADD R25, R16, R25 ;  /* 0x0000001910198221 */ /* 0x004fca0000000000 */
[----:B------:R1:W-:Y:S01]  /*2870*/  @!P0 STG.E desc[UR10][R22.64], R25 ;  /* 0x0000001916008986 */ /* 0x0003e2000c10190a */
[----:B------:R-:W-:-:S13]  /*2880*/  ISETP.GT.U32.AND P0, PT, R2, 0x727fffff, PT ;  /* 0x727fffff0200780c */ /* 0x000fda0003f04070 */
[----:B-1-3--:R-:W-:Y:S05]  /*2890*/  @!P0 BRA `(.L_x_31) ;  /* 0x0000000000148947 */ /* 0x00afea0003800000 */
[----:B------:R-:W-:Y:S02]  /*28a0*/  MOV R2, R3 ;  /* 0x0000000300027202 */ /* 0x000fe40000000f00 */
[----:B------:R-:W-:-:S07]  /*28b0*/  MOV R28, 0x28d0 ;  /* 0x000028d0001c7802 */ /* 0x000fce0000000f00 */
[----:B0-----:R-:W-:Y:S05]  /*28c0*/  CALL.REL.NOINC `($__internal_2_$__cuda_sm20_sqrt_rn_f32_slowpath) ;  /* 0x0000003c00387944 */ /* 0x001fea0003c00000 */
[----:B------:R-:W-:Y:S01]  /*28d0*/  MOV R2, R24 ;  /* 0x0000001800027202 */ /* 0x000fe20000000f00 */
[----:B------:R-:W-:Y:S06]  /*28e0*/  BRA `(.L_x_32) ;  /* 0x0000000000107947 */ /* 0x000fec0003800000 */
.L_x_31:
[----:B------:R-:W-:Y:S01]  /*28f0*/  FMUL.FTZ R2, R3, R24 ;  /* 0x0000001803027220 */ /* 0x000fe20000410000 */
[----:B------:R-:W-:-:S03]  /*2900*/  FMUL.FTZ R24, R24, 0.5 ;  /* 0x3f00000018187820 */ /* 0x000fc60000410000 */
[----:B------:R-:W-:-:S04]  /*2910*/  FFMA R3, -R2, R2, R3 ;  /* 0x0000000202037223 */ /* 0x000fc80000000103 */
[----:B------:R-:W-:-:S07]  /*2920*/  FFMA R2, R3, R24, R2 ;  /* 0x0000001803027223 */ /* 0x000fce0000000002 */
.L_x_32:
[----:B------:R-:W-:Y:S05]  /*2930*/  BSYNC.RECONVERGENT B1 ;  /* 0x0000000000017941 */ /* 0x000fea0003800200 */
.L_x_30:
[C---:B------:R-:W-:Y:S01]  /*2940*/  FSETP.NEU.AND P0, PT, R18.reuse, RZ, PT ;  /* 0x000000ff1200720b */ /* 0x040fe20003f0d000 */
[----:B------:R-:W1:Y:S01]  /*2950*/  LDCU UR4, c[0x0][0x404] ;  /* 0x00008080ff0477ac */ /* 0x000e620008000800 */
[----:B------:R-:W-:Y:S01]  /*2960*/  LOP3.LUT R19, R19, 0x800000, RZ, 0xfc, !PT ;  /* 0x0080000013137812 */ /* 0x000fe200078efcff */
[----:B------:R-:W2:Y:S10]  /*2970*/  LDCU UR5, c[0x0][0x3f8] ;  /* 0x00007f00ff0577ac */ /* 0x000eb40008000800 */
[----:B------:R-:W-:Y:S01]  /*2980*/  @P0 FMUL R4, R19, R2 ;  /* 0x0000000213040220 */ /* 0x000fe20000400000 */
[----:B------:R-:W-:-:S04]  /*2990*/  FSETP.NEU.AND P0, PT, R18, +INF , PT ;  /* 0x7f8000001200780b */ /* 0x000fc80003f0d000 */
[----:B------:R-:W-:-:S05]  /*29a0*/  FSEL R4, R4, +INF , P0 ;  /* 0x7f80000004047808 */ /* 0x000fca0000000000 */
[----:B------:R-:W-:-:S04]  /*29b0*/  FFMA R4, R4, R8, R13 ;  /* 0x0000000804047223 */ /* 0x000fc8000000000d */
[----:B-1----:R-:W-:-:S04]  /*29c0*/  FADD R4, R4, UR4 ;  /* 0x0000000404047e21 */ /* 0x002fc80008000000 */
[----:B--2---:R-:W-:-:S04]  /*29d0*/  FMUL R18, R4, UR5 ;  /* 0x0000000504127c20 */ /* 0x004fc80008400000 */
[----:B------:R-:W1:Y:S02]  /*29e0*/  F2I.FLOOR.NTZ R19, R18 ;  /* 0x0000001200137305 */ /* 0x000e640000207100 */
[----:B-1----:R-:W-:-:S04]  /*29f0*/  ISETP.GE.AND P0, PT, R19, UR8, PT ;  /* 0x0000000813007c0c */ /* 0x002fc8000bf06270 */
[----:B------:R-:W-:-:S13]  /*2a00*/  ISETP.LT.OR P0, PT, R19, UR6, P0 ;  /* 0x0000000613007c0c */ /* 0x000fda0008701670 */
[----:B------:R-:W-:Y:S05]  /*2a10*/  @P0 BRA `(.L_x_27) ;  /* 0x00000034006c0947 */ /* 0x000fea0003800000 */
[----:B------:R-:W1:Y:S01]  /*2a20*/  LDCU.U8 UR4, c[0x0][0x420] ;  /* 0x00008400ff0477ac */ /* 0x000e620008000000 */
[----:B------:R-:W-:Y:S01]  /*2a30*/  I2FP.F32.U32 R31, R19 ;  /* 0x00000013001f7245 */ /* 0x000fe20000201000 */
[----:B------:R-:W2:Y:S04]  /*2a40*/  LDCU UR5, c[0x0][0x410] ;  /* 0x00008200ff0577ac */ /* 0x000ea80008000800 */
[----:B------:R-:W-:Y:S01]  /*2a50*/  FADD R31, R18, -R31 ;  /* 0x8000001f121f7221 */ /* 0x000fe20000000000 */
[----:B-1----:R-:W-:-:S04]  /*2a60*/  UPRMT UR4, UR4, 0x8880, URZ ;  /* 0x0000888004047896 */ /* 0x002fc800080000ff */
[----:B------:R-:W-:Y:S01]  /*2a70*/  UISETP.NE.AND UP0, UPT, UR4, URZ, UPT ;  /* 0x000000ff0400728c */ /* 0x000fe2000bf05270 */
[----:B--2---:R-:W-:-:S04]  /*2a80*/  IMAD R24, R11, UR5, R14 ;  /* 0x000000050b187c24 */ /* 0x004fc8000f8e020e */
[----:B------:R-:W-:-:S04]  /*2a90*/  IMAD R24, R24, UR9, RZ ;  /* 0x0000000918187c24 */ /* 0x000fc8000f8e02ff */
[----:B------:R-:W-:Y:S05]  /*2aa0*/  BRA.U !UP0, `(.L_x_33) ;  /* 0x0000002108387547 */ /* 0x000fea000b800000 */
[----:B------:R-:W-:Y:S01]  /*2ab0*/  FADD R25, R31, 2 ;  /* 0x400000001f197421 */ /* 0x000fe20000000000 */
[----:B------:R-:W1:Y:S01]  /*2ac0*/  LDCU UR4, c[0x3][URZ] ;  /* 0x00c00000ff0477ac */ /* 0x000e620008000800 */
[----:B------:R-:W-:Y:S02]  /*2ad0*/  HFMA2 R30, -RZ, RZ, 1.6015625, 24.28125 ;  /* 0x3e684e12ff1e7431 */ /* 0x000fe400000001ff */
[----:B------:R-:W-:Y:S02]  /*2ae0*/  IMAD.MOV.U32 R34, RZ, RZ, 0x3f17acc9 ;  /* 0x3f17acc9ff227424 */ /* 0x000fe400078e00ff */
[C---:B------:R-:W-:Y:S01]  /*2af0*/  FADD R3, R25.reuse, R25 ;  /* 0x0000001919037221 */ /* 0x040fe20000000000 */
[----:B------:R-:W2:Y:S01]  /*2b00*/  FRND.TRUNC R32, R25 ;  /* 0x0000001900207307 */ /* 0x000ea2000020d000 */
[----:B------:R-:W-:Y:S07]  /*2b10*/  BSSY.RECONVERGENT B3, `(.L_x_34) ;  /* 0x0000021000037945 */ /* 0x000fee0003800200 */
[----:B------:R-:W3:Y:S01]  /*2b20*/  FRND R2, R3 ;  /* 0x0000000300027307 */ /* 0x000ee20000201000 */
[C---:B-1----:R-:W-:Y:S01]  /*2b30*/  FMUL R26, R25.reuse, UR4 ;  /* 0x00000004191a7c20 */ /* 0x042fe20008400000 */
[----:B--2---:R-:W-:-:S06]  /*2b40*/  FSETP.NEU.AND P2, PT, R25, R32, PT ;  /* 0x000000201900720b */ /* 0x004fcc0003f4d000 */
[----:B------:R-:W1:Y:S01]  /*2b50*/  F2I.NTZ R4, R3 ;  /* 0x0000000300047305 */ /* 0x000e620000203100 */
[----:B---3--:R-:W-:-:S07]  /*2b60*/  FFMA R2, R2, -0.5, R25 ;  /* 0xbf00000002027823 */ /* 0x008fce0000000019 */
[----:B------:R-:W2:Y:S01]  /*2b70*/  MUFU.RCP R33, R26 ;  /* 0x0000001a00217308 */ /* 0x000ea20000001000 */
[----:B------:R-:W-:Y:S01]  /*2b80*/  FMUL R27, R2, R2 ;  /* 0x00000002021b7220 */ /* 0x000fe20000400000 */
[----:B-1----:R-:W-:-:S03]  /*2b90*/  LOP3.LUT R28, R4, 0x1, RZ, 0xc0, !PT ;  /* 0x00000001041c7812 */ /* 0x002fc600078ec0ff */
[C---:B------:R-:W-:Y:S01]  /*2ba0*/  FFMA R30, R27.reuse, R30, -1.334560394287109375 ;  /* 0xbfaad2e01b1e7423 */ /* 0x040fe2000000001e */
[----:B------:R-:W-:Y:S01]  /*2bb0*/  LOP3.LUT P1, RZ, R4, 0x2, RZ, 0xc0, !PT ;  /* 0x0000000204ff7812 */ /* 0x000fe2000782c0ff */
[----:B------:R-:W-:Y:S01]  /*2bc0*/  FFMA R4, R2, R27, RZ ;  /* 0x0000001b02047223 */ /* 0x000fe200000000ff */
[----:B------:R-:W-:Y:S01]  /*2bd0*/  ISETP.NE.U32.AND P0, PT, R28, 0x1, PT ;  /* 0x000000011c00780c */ /* 0x000fe20003f05070 */
[C---:B------:R-:W-:Y:S01]  /*2be0*/  FFMA R28, R27.reuse, -R34, 2.550144195556640625 ;  /* 0x402335901b1c7423 */ /* 0x040fe20000000822 */
[----:B------:R-:W-:-:S03]  /*2bf0*/  FFMA R30, R27, R30, 4.0586924552917480469 ;  /* 0x4081e0cf1b1e7423 */ /* 0x000fc6000000001e */
[C---:B------:R-:W-:Y:S01]  /*2c00*/  FFMA R3, R27.reuse, R28, -5.1677198410034179688 ;  /* 0xc0a55df61b037423 */ /* 0x040fe2000000001c */
[----:B------:R-:W-:-:S03]  /*2c10*/  FFMA R30, R27, R30, -4.9348020553588867188 ;  /* 0xc09de9e61b1e7423 */ /* 0x000fc6000000001e */
[----:B------:R-:W-:Y:S01]  /*2c20*/  FFMA R29, R3, R4, RZ ;  /* 0x00000004031d7223 */ /* 0x000fe200000000ff */
[----:B------:R-:W-:-:S03]  /*2c30*/  FFMA R3, R27, R30, 1 ;  /* 0x3f8000001b037423 */ /* 0x000fc6000000001e */
[----:B------:R-:W-:Y:S01]  /*2c40*/  @P0 FFMA R3, R2, 3.1415927410125732422, R29 ;  /* 0x40490fdb02030823 */ /* 0x000fe2000000001d */
[----:B--2---:R-:W-:-:S03]  /*2c50*/  FFMA R2, -R26, R33, 1 ;  /* 0x3f8000001a027423 */ /* 0x004fc60000000121 */
[----:B------:R-:W-:Y:S01]  /*2c60*/  @P1 FADD R3, RZ, -R3 ;  /* 0x80000003ff031221 */ /* 0x000fe20000000000 */
[----:B------:R-:W-:Y:S01]  /*2c70*/  @!P2 FMUL R3, RZ, R25 ;  /* 0x00000019ff03a220 */ /* 0x000fe20000400000 */
[----:B------:R-:W-:-:S03]  /*2c80*/  FFMA R2, R33, R2, R33 ;  /* 0x0000000221027223 */ /* 0x000fc60000000021 */
[----:B------:R-:W1:Y:S01]  /*2c90*/  FCHK P0, R3, R26 ;  /* 0x0000001a03007302 */ /* 0x000e620000000000 */
[----:B------:R-:W-:-:S04]  /*2ca0*/  FFMA R27, R3, R2, RZ ;  /* 0x00000002031b7223 */ /* 0x000fc800000000ff */
[----:B------:R-:W-:-:S04]  /*2cb0*/  FFMA R4, -R26, R27, R3 ;  /* 0x0000001b1a047223 */ /* 0x000fc80000000103 */
[----:B------:R-:W-:Y:S01]  /*2cc0*/  FFMA R4, R2, R4, R27 ;  /* 0x0000000402047223 */ /* 0x000fe2000000001b */
[----:B-1----:R-:W-:Y:S06]  /*2cd0*/  @!P0 BRA `(.L_x_35) ;  /* 0x0000000000108947 */ /* 0x002fec0003800000 */
[----:B------:R-:W-:Y:S02]  /*2ce0*/  MOV R2, R26 ;  /* 0x0000001a00027202 */ /* 0x000fe40000000f00 */
[----:B------:R-:W-:-:S07]  /*2cf0*/  MOV R4, 0x2d10 ;  /* 0x00002d1000047802 */ /* 0x000fce0000000f00 */
[----:B0-----:R-:W-:Y:S05]  /*2d00*/  CALL.REL.NOINC `($__internal_3_$__cuda_sm3x_div_rn_noftz_f32_slowpath) ;  /* 0x0000003800847944 */ /* 0x001fea0003c00000 */
[----:B------:R-:W-:-:S07]  /*2d10*/  MOV R4, R2 ;  /* 0x0000000200047202 */ /* 0x000fce0000000f00 */
.L_x_35:
[----:B------:R-:W-:Y:S05]  /*2d20*/  BSYNC.RECONVERGENT B3 ;  /* 0x0000000000037941 */ /* 0x000fea0003800200 */
.L_x_34:
[----:B------:R-:W-:Y:S01]  /*2d30*/  FMUL R25, R25, 0.5 ;  /* 0x3f00000019197820 */ /* 0x000fe20000400000 */
[----:B------:R-:W1:Y:S01]  /*2d40*/  LDCU UR4, c[0x3][URZ] ;  /* 0x00c00000ff0477ac */ /* 0x000e620008000800 */
[----:B------:R-:W-:Y:S01]  /*2d50*/  HFMA2 R32, -RZ, RZ, 1.7724609375, -0.07476806640625 ;  /* 0x3f17acc9ff207431 */ /* 0x000fe200000001ff */
[----:B------:R-:W-:Y:S01]  /*2d60*/  MOV R30, 0x3e684e12 ;  /* 0x3e684e12001e7802 */ /* 0x000fe20000000f00 */
        /* <DEDUP_REMOVED lines=11> */
[----:B------:R-:W-:Y:S01]  /*2e20*/  FFMA R30, R29, R30, -1.334560394287109375 ;  /* 0xbfaad2e01d1e7423 */ /* 0x000fe2000000001e */
[----:B------:R-:W-:Y:S02]  /*2e30*/  LOP3.LUT P1, RZ, R27, 0x2, RZ, 0xc0, !PT ;  /* 0x000000021bff7812 */ /* 0x000fe4000782c0ff */
[----:B------:R-:W-:Y:S01]  /*2e40*/  ISETP.NE.U32.AND P0, PT, R28, 0x1, PT ;  /* 0x000000011c00780c */ /* 0x000fe20003f05070 */
[C---:B------:R-:W-:Y:S01]  /*2e50*/  FFMA R28, R29.reuse, -R32, 2.550144195556640625 ;  /* 0x402335901d1c7423 */ /* 0x040fe20000000820 */
[C---:B------:R-:W-:Y:S01]  /*2e60*/  FFMA R30, R29.reuse, R30, 4.0586924552917480469 ;  /* 0x4081e0cf1d1e7423 */ /* 0x040fe2000000001e */
[----:B------:R-:W-:Y:S02]  /*2e70*/  FFMA R32, R2, R29, RZ ;  /* 0x0000001d02207223 */ /* 0x000fe400000000ff */
        /* <DEDUP_REMOVED lines=8> */
[----:B------:R-:W-:Y:S01]  /*2f00*/  FFMA R2, R33, R2, R33 ;  /* 0x0000000221027223 */ /* 0x000fe20000000021 */
[----:B------:R-:W-:Y:S02]  /*2f10*/  FMNMX R25, R4, 1, PT ;  /* 0x3f80000004197809 */ /* 0x000fe40003800000 */
        /* <DEDUP_REMOVED lines=9> */
.L_x_37:
[----:B------:R-:W-:Y:S05]  /*2fb0*/  BSYNC.RECONVERGENT B3 ;  /* 0x0000000000037941 */ /* 0x000fea0003800200 */
.L_x_36:
        /* <DEDUP_REMOVED lines=32> */
[----:B------:R-:W-:Y:S02]  /*31c0*/  FFMA R29, R3, R28, RZ ;  /* 0x0000001c031d7223 */ /* 0x000fe400000000ff */
[----:B------:R-:W-:Y:S02]  /*31d0*/  FMUL R25, R25, R2 ;  /* 0x0000000219197220 */ /* 0x000fe40000400000 */
[----:B------:R-:W-:-:S04]  /*31e0*/  FFMA R27, -R4, R29, R3 ;  /* 0x0000001d041b7223 */ /* 0x000fc80000000103 */
[----:B------:R-:W-:Y:S01]  /*31f0*/  FFMA R27, R28, R27, R29 ;  /* 0x0000001b1c1b7223 */ /* 0x000fe2000000001d */
[----:B-1----:R-:W-:Y:S06]  /*3200*/  @!P0 BRA `(.L_x_39) ;  /* 0x0000000000108947 */ /* 0x002fec0003800000 */
[----:B------:R-:W-:Y:S02]  /*3210*/  MOV R2, R4 ;  /* 0x0000000400027202 */ /* 0x000fe40000000f00 */
[----:B------:R-:W-:-:S07]  /*3220*/  MOV R4, 0x3240 ;  /* 0x0000324000047802 */ /* 0x000fce0000000f00 */
[----:B0-----:R-:W-:Y:S05]  /*3230*/  CALL.REL.NOINC `($__internal_3_$__cuda_sm3x_div_rn_noftz_f32_slowpath) ;  /* 0x0000003400387944 */ /* 0x001fea0003c00000 */
[----:B------:R-:W-:-:S07]  /*3240*/  MOV R27, R2 ;  /* 0x00000002001b7202 */ /* 0x000fce0000000f00 */
.L_x_39:
[----:B------:R-:W-:Y:S05]  /*3250*/  BSYNC.RECONVERGENT B3 ;  /* 0x0000000000037941 */ /* 0x000fea0003800200 */
.L_x_38:
        /* <DEDUP_REMOVED lines=40> */
.L_x_41:
[----:B------:R-:W-:Y:S05]  /*34e0*/  BSYNC.RECONVERGENT B3 ;  /* 0x0000000000037941 */ /* 0x000fea0003800200 */
.L_x_40:
[----:B------:R-:W-:Y:S01]  /*34f0*/  FADD R3, R31, R31 ;  /* 0x0000001f1f037221 */ /* 0x000fe20000000000 */
[----:B------:R-:W1:Y:S01]  /*3500*/  LDCU UR4, c[0x3][URZ] ;  /* 0x00c00000ff0477ac */ /* 0x000e620008000800 */
[----:B------:R-:W2:Y:S01]  /*3510*/  FRND.TRUNC R34, R31 ;  /* 0x0000001f00227307 */ /* 0x000ea2000020d000 */
[----:B------:R-:W-:Y:S02]  /*3520*/  HFMA2 R32, -RZ, RZ, 1.6015625, 24.28125 ;  /* 0x3e684e12ff207431 */ /* 0x000fe400000001ff */
[----:B------:R-:W-:Y:S01]  /*3530*/  IMAD.MOV.U32 R36, RZ, RZ, 0x3f17acc9 ;  /* 0x3f17acc9ff247424 */ /* 0x000fe200078e00ff */
[----:B------:R-:W-:Y:S01]  /*3540*/  FMNMX R27, R27, 1, PT ;  /* 0x3f8000001b1b7809 */ /* 0x000fe20003800000 */
[----:B------:R-:W-:Y:S03]  /*3550*/  BSSY.RECONVERGENT B3, `(.L_x_42) ;  /* 0x0000022000037945 */ /* 0x000fe60003800200 */
[----:B------:R-:W3:Y:S01]  /*3560*/  FRND R2, R3 ;  /* 0x0000000300027307 */ /* 0x000ee20000201000 */
[----:B------:R-:W-:Y:S01]  /*3570*/  FMUL R26, R26, R27 ;  /* 0x0000001b1a1a7220 */ /* 0x000fe20000400000 */
[----:B--2---:R-:W-:-:S06]  /*3580*/  FSETP.NEU.AND P2, PT, R31, R34, PT ;  /* 0x000000221f00720b */ /* 0x004fcc0003f4d000 */
[----:B------:R-:W2:Y:S01]  /*3590*/  F2I.NTZ R28, R3 ;  /* 0x00000003001c7305 */ /* 0x000ea20000203100 */
[----:B-1----:R-:W-:Y:S01]  /*35a0*/  FMUL R4, R31, UR4 ;  /* 0x000000041f047c20 */ /* 0x002fe20008400000 */
[----:B---3--:R-:W-:-:S06]  /*35b0*/  FFMA R2, R2, -0.5, R31 ;  /* 0xbf00000002027823 */ /* 0x008fcc000000001f */
[----:B------:R-:W1:Y:S01]  /*35c0*/  MUFU.RCP R35, R4 ;  /* 0x0000000400237308 */ /* 0x000e620000001000 */
[----:B------:R-:W-:Y:S01]  /*35d0*/  FMUL R29, R2, R2 ;  /* 0x00000002021d7220 */ /* 0x000fe20000400000 */
[----:B--2---:R-:W-:-:S03]  /*35e0*/  LOP3.LUT R30, R28, 0x1, RZ, 0xc0, !PT ;  /* 0x000000011c1e7812 */ /* 0x004fc600078ec0ff */
        /* <DEDUP_REMOVED lines=11> */
[----:B-1----:R-:W-:-:S03]  /*36a0*/  FFMA R2, -R4, R35, 1 ;  /* 0x3f80000004027423 */ /* 0x002fc60000000123 */
        /* <DEDUP_REMOVED lines=12> */
.L_x_43:
[----:B------:R-:W-:Y:S05]  /*3770*/  BSYNC.RECONVERGENT B3 ;  /* 0x0000000000037941 */ /* 0x000fea0003800200 */
.L_x_42:
[----:B------:R-:W-:Y:S01]  /*3780*/  FMUL R28, R31, 0.5 ;  /* 0x3f0000001f1c7820 */ /* 0x000fe20000400000 */
[----:B------:R-:W1:Y:S01]  /*3790*/  LDCU UR4, c[0x3][URZ] ;  /* 0x00c00000ff0477ac */ /* 0x000e620008000800 */
[----:B------:R-:W-:Y:S01]  /*37a0*/  HFMA2 R36, -RZ, RZ, 1.7724609375, -0.07476806640625 ;  /* 0x3f17acc9ff247431 */ /* 0x000fe200000001ff */
[----:B------:R-:W-:Y:S01]  /*37b0*/  MOV R34, 0x3e684e12 ;  /* 0x3e684e1200227802 */ /* 0x000fe20000000f00 */
[----:B------:R-:W-:Y:S01]  /*37c0*/  FADD R3, R28, R28 ;  /* 0x0000001c1c037221 */ /* 0x000fe20000000000 */
[----:B------:R-:W2:Y:S01]  /*37d0*/  FRND.TRUNC R33, R28 ;  /* 0x0000001c00217307 */ /* 0x000ea2000020d000 */
[----:B------:R-:W-:Y:S01]  /*37e0*/  BSSY.RECONVERGENT B3, `(.L_x_44) ;  /* 0x0000022000037945 */ /* 0x000fe20003800200 */
[----:B------:R-:W-:-:S06]  /*37f0*/  FMNMX R27, R27, 1, PT ;  /* 0x3f8000001b1b7809 */ /* 0x000fcc0003800000 */
        /* <DEDUP_REMOVED lines=32> */
.L_x_45:
[----:B------:R-:W-:Y:S05]  /*3a00*/  BSYNC.RECONVERGENT B3 ;  /* 0x0000000000037941 */ /* 0x000fea0003800200 */
.L_x_44:
[----:B------:R-:W-:Y:S01]  /*3a10*/  FADD R30, R31, -1 ;  /* 0xbf8000001f1e7421 */ /* 0x000fe20000000000 */
[----:B------:R-:W1:Y:S01]  /*3a20*/  LDCU UR4, c[0x3][URZ] ;  /* 0x00c00000ff0477ac */ /* 0x000e620008000800 */
[----:B------:R-:W-:Y:S02]  /*3a30*/  HFMA2 R36, -RZ, RZ, 1.6015625, 24.28125 ;  /* 0x3e684e12ff247431 */ /* 0x000fe400000001ff */
[----:B------:R-:W-:Y:S02]  /*3a40*/  IMAD.MOV.U32 R34, RZ, RZ, 0x3f17acc9 ;  /* 0x3f17acc9ff227424 */ /* 0x000fe400078e00ff */
[----:B------:R-:W-:Y:S01]  /*3a50*/  FADD R3, R30, R30 ;  /* 0x0000001e1e037221 */ /* 0x000fe20000000000 */
[----:B------:R-:W2:Y:S01]  /*3a60*/  FRND.TRUNC R35, R30 ;  /* 0x0000001e00237307 */ /* 0x000ea2000020d000 */
[----:B------:R-:W-:Y:S01]  /*3a70*/  FMNMX R28, R28, 1, PT ;  /* 0x3f8000001c1c7809 */ /* 0x000fe20003800000 */
[----:B------:R-:W-:Y:S04]  /*3a80*/  BSSY.RECONVERGENT B3, `(.L_x_46) ;  /* 0x0000022000037945 */ /* 0x000fe80003800200 */
[----:B------:R-:W-:-:S02]  /*3a90*/  FMUL R27, R27, R28 ;  /* 0x0000001c1b1b7220 */ /* 0x000fc40000400000 */
        /* <DEDUP_REMOVED lines=9> */
[----:B------:R-:W-:Y:S01]  /*3b30*/  FFMA R34, R29, -R34, 2.550144195556640625 ;  /* 0x402335901d227423 */ /* 0x000fe20000000822 */
[----:B------:R-:W-:Y:S01]  /*3b40*/  LOP3.LUT P1, RZ, R32, 0x2, RZ, 0xc0, !PT ;  /* 0x0000000220ff7812 */ /* 0x000fe2000782c0ff */
[----:B------:R-:W-:Y:S01]  /*3b50*/  FFMA R32, R2, R29, RZ ;  /* 0x0000001d02207223 */ /* 0x000fe200000000ff */
[----:B------:R-:W-:Y:S01]  /*3b60*/  ISETP.NE.U32.AND P0, PT, R33, 0x1, PT ;  /* 0x000000012100780c */ /* 0x000fe20003f05070 */
[C---:B------:R-:W-:Y:S01]  /*3b70*/  FFMA R36, R29.reuse, R36, 4.0586924552917480469 ;  /* 0x4081e0cf1d247423 */ /* 0x040fe20000000024 */
[----:B------:R-:W-:-:S03]  /*3b80*/  FFMA R3, R29, R34, -5.1677198410034179688 ;  /* 0xc0a55df61d037423 */ /* 0x000fc60000000022 */
[----:B------:R-:W-:Y:S01]  /*3b90*/  FFMA R36, R29, R36, -4.9348020553588867188 ;  /* 0xc09de9e61d247423 */ /* 0x000fe20000000024 */
[----:B------:R-:W-:-:S03]  /*3ba0*/  FFMA R33, R3, R32, RZ ;  /* 0x0000002003217223 */ /* 0x000fc600000000ff */
[----:B------:R-:W-:-:S04]  /*3bb0*/  FFMA R3, R29, R36, 1 ;  /* 0x3f8000001d037423 */ /* 0x000fc80000000024 */
        /* <DEDUP_REMOVED lines=14> */
.L_x_47:
[----:B------:R-:W-:Y:S05]  /*3ca0*/  BSYNC.RECONVERGENT B3 ;  /* 0x0000000000037941 */ /* 0x000fea0003800200 */
.L_x_46:
        /* <DEDUP_REMOVED lines=40> */
.L_x_49:
[----:B------:R-:W-:Y:S05]  /*3f30*/  BSYNC.RECONVERGENT B3 ;  /* 0x0000000000037941 */ /* 0x000fea0003800200 */
.L_x_48:
[----:B------:R-:W-:Y:S01]  /*3f40*/  FADD R32, R31, -2 ;  /* 0xc00000001f207421 */ /* 0x000fe20000000000 */
        /* <DEDUP_REMOVED lines=23> */
[----:B------:R-:W-:Y:S01]  /*40c0*/  FFMA R3, R29, R36, 1 ;  /* 0x3f8000001d037423 */ /* 0x000fe20000000024 */
[----:B------:R-:W-:Y:S02]  /*40d0*/  FMNMX R29, R28, 1, PT ;  /* 0x3f8000001c1d7809 */ /* 0x000fe40003800000 */
[----:B------:R-:W-:Y:S01]  /*40e0*/  @P0 FFMA R3, R2, 3.1415927410125732422, R33 ;  /* 0x40490fdb02030823 */ /* 0x000fe20000000021 */
[----:B--2---:R-:W-:Y:S02]  /*40f0*/  FFMA R2, -R4, R37, 1 ;  /* 0x3f80000004027423 */ /* 0x004fe40000000125 */
[----:B------:R-:W-:Y:S01]  /*4100*/  FMUL R30, R30, R29 ;  /* 0x0000001d1e1e7220 */ /* 0x000fe20000400000 */
        /* <DEDUP_REMOVED lines=12> */
.L_x_51:
[----:B------:R-:W-:Y:S05]  /*41d0*/  BSYNC.RECONVERGENT B3 ;  /* 0x0000000000037941 */ /* 0x000fea0003800200 */
.L_x_50:
        /* <DEDUP_REMOVED lines=40> */
.L_x_53:
[----:B------:R-:W-:Y:S05]  /*4460*/  BSYNC.RECONVERGENT B3 ;  /* 0x0000000000037941 */ /* 0x000fea0003800200 */
.L_x_52:
        /* <DEDUP_REMOVED lines=26> */
[----:B--2---:R-:W-:Y:S01]  /*4610*/  FFMA R2, -R4, R35, 1 ;  /* 0x3f80000004027423 */ /* 0x004fe20000000123 */
[----:B------:R-:W-:Y:S02]  /*4620*/  FMNMX R29, R28, 1, PT ;  /* 0x3f8000001c1d7809 */ /* 0x000fe40003800000 */
[----:B------:R-:W-:Y:S01]  /*4630*/  @P1 FADD R3, RZ, -R3 ;  /* 0x80000003ff031221 */ /* 0x000fe20000000000 */
[----:B------:R-:W-:Y:S01]  /*4640*/  @!P2 FMUL R3, RZ, R31 ;  /* 0x0000001fff03a220 */ /* 0x000fe20000400000 */
[----:B------:R-:W-:Y:S01]  /*4650*/  FFMA R2, R35, R2, R35 ;  /* 0x0000000223027223 */ /* 0x000fe20000000023 */
[----:B------:R-:W-:Y:S02]  /*4660*/  FMUL R32, R32, R29 ;  /* 0x0000001d20207220 */ /* 0x000fe40000400000 */
        /* <DEDUP_REMOVED lines=9> */
.L_x_55:
[----:B------:R-:W-:Y:S05]  /*4700*/  BSYNC.RECONVERGENT B3 ;  /* 0x0000000000037941 */ /* 0x000fea0003800200 */
.L_x_54:
        /* <DEDUP_REMOVED lines=40> */
.L_x_57:
[----:B------:R-:W-:Y:S05]  /*4990*/  BSYNC.RECONVERGENT B3 ;  /* 0x0000000000037941 */ /* 0x000fea0003800200 */
.L_x_56:
[----:B------:R-:W1:Y:S01]  /*49a0*/  LDC.64 R2, c[0x0][0x390] ;  /* 0x0000e400ff027b82 */ /* 0x000e620000000a00 */
[----:B------:R-:W-:-:S05]  /*49b0*/  IMAD R19, R19, 0x2, R24 ;  /* 0x0000000213137824 */ /* 0x000fca00078e0218 */
[----:B------:R-:W-:-:S05]  /*49c0*/  IADD3 R19, PT, PT, R19, -0x4, RZ ;  /* 0xfffffffc13137810 */ /* 0x000fca0007ffe0ff */
[----:B-1----:R-:W-:-:S05]  /*49d0*/  IMAD.WIDE R2, R19, 0x4, R2 ;  /* 0x0000000413027825 */ /* 0x002fca00078e0202 */
[----:B------:R-:W2:Y:S04]  /*49e0*/  LDG.E R37, desc[UR10][R2.64+0x8] ;  /* 0x0000080a02257981 */ /* 0x000ea8000c1e1900 */
[----:B------:R-:W3:Y:S04]  /*49f0*/  LDG.E R39, desc[UR10][R2.64+0xc] ;  /* 0x00000c0a02277981 */ /* 0x000ee8000c1e1900 */
[----:B------:R-:W4:Y:S04]  /*4a00*/  LDG.E R34, desc[UR10][R2.64] ;  /* 0x0000000a02227981 */ /* 0x000f28000c1e1900 */
[----:B------:R-:W5:Y:S04]  /*4a10*/  LDG.E R40, desc[UR10][R2.64+0x4] ;  /* 0x0000040a02287981 */ /* 0x000f68000c1e1900 */
[----:B------:R-:W5:Y:S04]  /*4a20*/  LDG.E R38, desc[UR10][R2.64+0x10] ;  /* 0x0000100a02267981 */ /* 0x000f68000c1e1900 */
[----:B------:R-:W5:Y:S04]  /*4a30*/  LDG.E R41, desc[UR10][R2.64+0x14] ;  /* 0x0000140a02297981 */ /* 0x000f68000c1e1900 */
[----:B------:R-:W5:Y:S04]  /*4a40*/  LDG.E R35, desc[UR10][R2.64+0x18] ;  /* 0x0000180a02237981 */ /* 0x000f68000c1e1900 */
[----:B------:R-:W5:Y:S04]  /*4a50*/  LDG.E R33, desc[UR10][R2.64+0x1c] ;  /* 0x00001c0a02217981 */ /* 0x000f68000c1e1900 */
[----:B------:R-:W5:Y:S04]  /*4a60*/  LDG.E R29, desc[UR10][R2.64+0x20] ;  /* 0x0000200a021d7981 */ /* 0x000f68000c1e1900 */
[----:B------:R-:W5:Y:S04]  /*4a70*/  LDG.E R19, desc[UR10][R2.64+0x24] ;  /* 0x0000240a02137981 */ /* 0x000f68000c1e1900 */
[----:B------:R-:W5:Y:S04]  /*4a80*/  LDG.E R4, desc[UR10][R2.64+0x28] ;  /* 0x0000280a02047981 */ /* 0x000f68000c1e1900 */
[----:B------:R1:W5:Y:S01]  /*4a90*/  LDG.E R24, desc[UR10][R2.64+0x2c] ;  /* 0x00002c0a02187981 */ /* 0x000362000c1e1900 */
[----:B------:R-:W-:-:S05]  /*4aa0*/  FMNMX R28, R28, 1, PT ;  /* 0x3f8000001c1c7809 */ /* 0x000fca0003800000 */
[----:B------:R-:W-:Y:S01]  /*4ab0*/  FMUL R31, R31, R28 ;  /* 0x0000001c1f1f7220 */ /* 0x000fe20000400000 */
[C---:B--2---:R-:W-:Y:S01]  /*4ac0*/  FMUL R36, R26.reuse, R37 ;  /* 0x000000251a247220 */ /* 0x044fe20000400000 */
[----:B---3--:R-:W-:-:S03]  /*4ad0*/  FMUL R39, R26, R39 ;  /* 0x000000271a277220 */ /* 0x008fc60000400000 */
[C---:B----4-:R-:W-:Y:S01]  /*4ae0*/  FFMA R34, R25.reuse, R34, R36 ;  /* 0x0000002219227223 */ /* 0x050fe20000000024 */
[----:B-----5:R-:W-:-:S03]  /*4af0*/  FFMA R40, R25, R40, R39 ;  /* 0x0000002819287223 */ /* 0x020fc60000000027 */
[C---:B------:R-:W-:Y:S01]  /*4b00*/  FFMA R25, R27.reuse, R38, R34 ;  /* 0x000000261b197223 */ /* 0x040fe20000000022 */
[----:B------:R-:W-:-:S03]  /*4b10*/  FFMA R40, R27, R41, R40 ;  /* 0x000000291b287223 */ /* 0x000fc60000000028 */
[C---:B------:R-:W-:Y:S01]  /*4b20*/  FFMA R25, R30.reuse, R35, R25 ;  /* 0x000000231e197223 */ /* 0x040fe20000000019 */
[----:B------:R-:W-:-:S03]  /*4b30*/  FFMA R40, R30, R33, R40 ;  /* 0x000000211e287223 */ /* 0x000fc60000000028 */
[C---:B-1----:R-:W-:Y:S01]  /*4b40*/  FFMA R2, R32.reuse, R29, R25 ;  /* 0x0000001d20027223 */ /* 0x042fe20000000019 */
[----:B------:R-:W-:-:S03]  /*4b50*/  FFMA R19, R32, R19, R40 ;  /* 0x0000001320137223 */ /* 0x000fc60000000028 */
[C---:B------:R-:W-:Y:S01]  /*4b60*/  FFMA R4, R31.reuse, R4, R2 ;  /* 0x000000041f047223 */ /* 0x040fe20000000002 */
[----:B------:R-:W-:Y:S01]  /*4b70*/  FFMA R19, R31, R24, R19 ;  /* 0x000000181f137223 */ /* 0x000fe20000000013 */
[----:B------:R-:W-:Y:S06]  /*4b80*/  BRA `(.L_x_58) ;  /* 0x0000000000547947 */ /* 0x000fec0003800000 */
.L_x_33:
[----:B------:R-:W1:Y:S01]  /*4b90*/  LDC.64 R2, c[0x0][0x390] ;  /* 0x0000e400ff027b82 */ /* 0x000e620000000a00 */
[----:B------:R-:W-:-:S04]  /*4ba0*/  LEA R19, R19, R24, 0x1 ;  /* 0x0000001813137211 */ /* 0x000fc800078e08ff */
[----:B------:R-:W-:-:S05]  /*4bb0*/  IADD3 R19, PT, PT, R19, -0x2, RZ ;  /* 0xfffffffe13137810 */ /* 0x000fca0007ffe0ff */
[----:B-1----:R-:W-:-:S05]  /*4bc0*/  IMAD.WIDE R2, R19, 0x4, R2 ;  /* 0x0000000413027825 */ /* 0x002fca00078e0202 */
[----:B------:R-:W2:Y:S04]  /*4bd0*/  LDG.E R24, desc[UR10][R2.64+0x8] ;  /* 0x0000080a02187981 */ /* 0x000ea8000c1e1900 */
[----:B------:R-:W3:Y:S04]  /*4be0*/  LDG.E R28, desc[UR10][R2.64+0xc] ;  /* 0x00000c0a021c7981 */ /* 0x000ee8000c1e1900 */
[----:B------:R-:W4:Y:S04]  /*4bf0*/  LDG.E R25, desc[UR10][R2.64] ;  /* 0x0000000a02197981 */ /* 0x000f28000c1e1900 */
[----:B------:R-:W5:Y:S04]  /*4c00*/  LDG.E R29, desc[UR10][R2.64+0x4] ;  /* 0x0000040a021d7981 */ /* 0x000f68000c1e1900 */
[----:B------:R-:W5:Y:S04]  /*4c10*/  LDG.E R26, desc[UR10][R2.64+0x10] ;  /* 0x0000100a021a7981 */ /* 0x000f68000c1e1900 */
[----:B------:R-:W5:Y:S01]  /*4c20*/  LDG.E R33, desc[UR10][R2.64+0x14] ;  /* 0x0000140a02217981 */ /* 0x000f62000c1e1900 */
[C---:B------:R-:W-:Y:S01]  /*4c30*/  FADD R4, R31.reuse, -1 ;  /* 0xbf8000001f047421 */ /* 0x040fe20000000000 */
[----:B------:R-:W-:-:S04]  /*4c40*/  FADD R30, R31, 1 ;  /* 0x3f8000001f1e7421 */ /* 0x000fc80000000000 */
[-C--:B------:R-:W-:Y:S01]  /*4c50*/  FMUL R19, R30, -R4.reuse ;  /* 0x800000041e137220 */ /* 0x080fe20000400000 */
[----:B------:R-:W-:-:S03]  /*4c60*/  FMUL.D2 R4, R31, R4 ;  /* 0x000000041f047220 */ /* 0x000fc60000300000 */
[C---:B--2---:R-:W-:Y:S01]  /*4c70*/  FMUL R27, R19.reuse, R24 ;  /* 0x00000018131b7220 */ /* 0x044fe20000400000 */
[----:B---3--:R-:W-:Y:S01]  /*4c80*/  FMUL R28, R19, R28 ;  /* 0x0000001c131c7220 */ /* 0x008fe20000400000 */
[----:B------:R-:W-:Y:S02]  /*4c90*/  FMUL.D2 R19, R31, R30 ;  /* 0x0000001e1f137220 */ /* 0x000fe40000300000 */
[C---:B----4-:R-:W-:Y:S01]  /*4ca0*/  FFMA R24, R4.reuse, R25, R27 ;  /* 0x0000001904187223 */ /* 0x050fe2000000001b */
[----:B-----5:R-:W-:-:S03]  /*4cb0*/  FFMA R28, R4, R29, R28 ;  /* 0x0000001d041c7223 */ /* 0x020fc6000000001c */
[C---:B------:R-:W-:Y:S01]  /*4cc0*/  FFMA R4, R19.reuse, R26, R24 ;  /* 0x0000001a13047223 */ /* 0x040fe20000000018 */
[----:B------:R-:W-:-:S07]  /*4cd0*/  FFMA R19, R19, R33, R28 ;  /* 0x0000002113137223 */ /* 0x000fce000000001c */
.L_x_58:
[----:B------:R-:W-:Y:S01]  /*4ce0*/  FMUL R18, R18, R15 ;  /* 0x0000000f12127220 */ /* 0x000fe20000400000 */
[----:B------:R-:W-:Y:S03]  /*4cf0*/  BSSY.RECONVERGENT B1, `(.L_x_59) ;  /* 0x0000043000017945 */ /* 0x000fe60003800200 */
[----:B------:R-:W-:-:S04]  /*4d00*/  FFMA R18, R18, -R10, R17 ;  /* 0x8000000a12127223 */ /* 0x000fc80000000011 */
[C---:B------:R-:W-:Y:S01]  /*4d10*/  FMUL R2, R18.reuse, 0.63661974668502807617 ;  /* 0x3f22f98312027820 */ /* 0x040fe20000400000 */
[----:B------:R-:W-:-:S03]  /*4d20*/  FSETP.GE.AND P0, PT, |R18|, 105615, PT ;  /* 0x47ce47801200780b */ /* 0x000fc60003f06200 */
[----:B------:R-:W1:Y:S02]  /*4d30*/  F2I.NTZ R30, R2 ;  /* 0x00000002001e7305 */ /* 0x000e640000203100 */
[-C--:B-1----:R-:W-:Y:S02]  /*4d40*/  I2FP.F32.S32 R3, R30.reuse ;  /* 0x0000001e00037245 */ /* 0x082fe40000201400 */
[----:B------:R-:W-:-:S03]  /*4d50*/  MOV R25, R30 ;  /* 0x0000001e00197202 */ /* 0x000fc60000000f00 */
[----:B------:R-:W-:-:S04]  /*4d60*/  FFMA R24, R3, -1.5707962512969970703, R18 ;  /* 0xbfc90fda03187823 */ /* 0x000fc80000000012 */
[----:B------:R-:W-:-:S04]  /*4d70*/  FFMA R24, R3, -7.5497894158615963534e-08, R24 ;  /* 0xb3a2216803187823 */ /* 0x000fc80000000018 */
[----:B------:R-:W-:-:S05]  /*4d80*/  FFMA R24, R3, -5.3903029534742383927e-15, R24 ;  /* 0xa7c234c503187823 */ /* 0x000fca0000000018 */
[----:B------:R-:W-:Y:S01]  /*4d90*/  MOV R3, R24 ;  /* 0x0000001800037202 */ /* 0x000fe20000000f00 */
[----:B------:R-:W-:Y:S06]  /*4da0*/  @!P0 BRA `(.L_x_60) ;  /* 0x0000000000dc8947 */ /* 0x000fec0003800000 */
[----:B------:R-:W-:-:S13]  /*4db0*/  FSETP.NEU.AND P1, PT, |R18|, +INF , PT ;  /* 0x7f8000001200780b */ /* 0x000fda0003f2d200 */
[----:B------:R-:W-:Y:S01]  /*4dc0*/  @!P1 FMUL R3, RZ, R18 ;  /* 0x00000012ff039220 */ /* 0x000fe20000400000 */
[----:B------:R-:W-:Y:S01]  /*4dd0*/  @!P1 MOV R30, RZ ;  /* 0x000000ff001e9202 */ /* 0x000fe20000000f00 */
[----:B------:R-:W-:Y:S06]  /*4de0*/  @!P1 BRA `(.L_x_60) ;  /* 0x0000000000cc9947 */ /* 0x000fec0003800000 */
[----:B------:R-:W-:Y:S01]  /*4df0*/  SHF.L.U32 R2, R18, 0x8, RZ ;  /* 0x0000000812027819 */ /* 0x000fe200000006ff */
[----:B------:R-:W-:Y:S01]  /*4e00*/  IMAD.MOV.U32 R30, RZ, RZ, RZ ;  /* 0x000000ffff1e7224 */ /* 0x000fe200078e00ff */
[----:B------:R-:W-:Y:S01]  /*4e10*/  MOV R28, R1 ;  /* 0x00000001001c7202 */ /* 0x000fe20000000f00 */
[----:B------:R-:W1:Y:S01]  /*4e20*/  LDCU.64 UR12, c[0x4][URZ] ;  /* 0x01000000ff0c77ac */ /* 0x000e620008000a00 */
[----:B------:R-:W-:Y:S01]  /*4e30*/  LOP3.LUT R31, R2, 0x80000000, RZ, 0xfc, !PT ;  /* 0x80000000021f7812 */ /* 0x000fe200078efcff */
[----:B------:R-:W-:Y:S01]  /*4e40*/  UMOV UR5, URZ ;  /* 0x000000ff00057c82 */ /* 0x000fe20008000000 */
[----:B------:R-:W-:-:S05]  /*4e50*/  UMOV UR4, URZ ;  /* 0x000000ff00047c82 */ /* 0x000fca0008000000 */
.L_x_61:
[----:B-1----:R-:W-:Y:S02]  /*4e60*/  MOV R2, UR12 ;  /* 0x0000000c00027c02 */ /* 0x002fe40008000f00 */
[----:B------:R-:W-:-:S05]  /*4e70*/  MOV R3, UR13 ;  /* 0x0000000d00037c02 */ /* 0x000fca0008000f00 */
[----:B------:R-:W2:Y:S01]  /*4e80*/  LDG.E.CONSTANT R2, desc[UR10][R2.64] ;  /* 0x0000000a02027981 */ /* 0x000ea2000c1e9900 */
[----:B------:R-:W-:Y:S02]  /*4e90*/  UIADD3 UR12, UP0, UPT, UR12, 0x4, URZ ;  /* 0x000000040c0c7890 */ /* 0x000fe4000ff1e0ff */
[----:B------:R-:W-:Y:S02]  /*4ea0*/  UIADD3 UR4, UPT, UPT, UR4, 0x1, URZ ;  /* 0x0000000104047890 */ /* 0x000fe4000fffe0ff */
[----:B------:R-:W-:Y:S02]  /*4eb0*/  UIADD3.X UR13, UPT, UPT, URZ, UR13, URZ, UP0, !UPT ;  /* 0x0000000dff0d7290 */ /* 0x000fe400087fe4ff */
[----:B------:R-:W-:Y:S01]  /*4ec0*/  UISETP.NE.AND UP0, UPT, UR4, 0x6, UPT ;  /* 0x000000060400788c */ /* 0x000fe2000bf05270 */
[----:B--2---:R-:W-:-:S03]  /*4ed0*/  IMAD.WIDE.U32 R26, R2, R31, RZ ;  /* 0x0000001f021a7225 */ /* 0x004fc600078e00ff */
[----:B------:R-:W-:-:S04]  /*4ee0*/  IADD3 R29, P1, PT, R26, R30, RZ ;  /* 0x0000001e1a1d7210 */ /* 0x000fc80007f3e0ff */
[----:B------:R-:W-:Y:S01]  /*4ef0*/  IADD3.X R30, PT, PT, R27, UR5, RZ, P1, !PT ;  /* 0x000000051b1e7c10 */ /* 0x000fe20008ffe4ff */
[----:B------:R1:W-:Y:S02]  /*4f00*/  STL [R28], R29 ;  /* 0x0000001d1c007387 */ /* 0x0003e40000100800 */
[----:B-1----:R-:W-:Y:S01]  /*4f10*/  IADD3 R28, PT, PT, R28, 0x4, RZ ;  /* 0x000000041c1c7810 */ /* 0x002fe20007ffe0ff */
[----:B------:R-:W-:Y:S06]  /*4f20*/  BRA.U UP0, `(.L_x_61) ;  /* 0xfffffffd00cc7547 */ /* 0x000fec000b83ffff */
[----:B------:R-:W-:Y:S01]  /*4f30*/  SHF.R.U32.HI R26, RZ, 0x17, R18 ;  /* 0x00000017ff1a7819 */ /* 0x000fe20000011612 */
[----:B------:R1:W-:Y:S03]  /*4f40*/  STL [R1+0x18], R30 ;  /* 0x0000181e01007387 */ /* 0x0003e60000100800 */
[C---:B------:R-:W-:Y:S02]  /*4f50*/  LOP3.LUT R2, R26.reuse, 0xe0, RZ, 0xc0, !PT ;  /* 0x000000e01a027812 */ /* 0x040fe400078ec0ff */
[----:B------:R-:W-:Y:S02]  /*4f60*/  LOP3.LUT P1, RZ, R26, 0x1f, RZ, 0xc0, !PT ;  /* 0x0000001f1aff7812 */ /* 0x000fe4000782c0ff */
[----:B------:R-:W-:-:S04]  /*4f70*/  IADD3 R2, PT, PT, R2, -0x80, RZ ;  /* 0xffffff8002027810 */ /* 0x000fc80007ffe0ff */
[----:B------:R-:W-:-:S05]  /*4f80*/  SHF.R.U32.HI R2, RZ, 0x5, R2 ;  /* 0x00000005ff027819 */ /* 0x000fca0000011602 */
[----:B------:R-:W-:-:S05]  /*4f90*/  IMAD R27, R2, -0x4, R1 ;  /* 0xfffffffc021b7824 */ /* 0x000fca00078e0201 */
[----:B------:R-:W2:Y:S04]  /*4fa0*/  LDL R28, [R27+0x18] ;  /* 0x000018001b1c7983 */ /* 0x000ea80000100800 */
[----:B------:R-:W2:Y:S04]  /*4fb0*/  LDL R3, [R27+0x14] ;  /* 0x000014001b037983 */ /* 0x000ea80000100800 */
[----:B------:R-:W3:Y:S01]  /*4fc0*/  @P1 LDL R2, [R27+0x10] ;  /* 0x000010001b021983 */ /* 0x000ee20000100800 */
[----:B------:R-:W-:Y:S01]  /*4fd0*/  LOP3.LUT R26, R26, 0x1f, RZ, 0xc0, !PT ;  /* 0x0000001f1a1a7812 */ /* 0x000fe200078ec0ff */
[----:B------:R-:W-:Y:S01]  /*4fe0*/  UMOV UR4, 0x54442d19 ;  /* 0x54442d1900047882 */ /* 0x000fe20000000000 */
[----:B------:R-:W-:-:S02]  /*4ff0*/  UMOV UR5, 0x3bf921fb ;  /* 0x3bf921fb00057882 */ /* 0x000fc40000000000 */
[-C--:B--2---:R-:W-:Y:S02]  /*5000*/  @P1 SHF.L.W.U32.HI R28, R3, R26.reuse, R28 ;  /* 0x0000001a031c1219 */ /* 0x084fe40000010e1c */
[----:B---3--:R-:W-:Y:S02]  /*5010*/  @P1 SHF.L.W.U32.HI R3, R2, R26, R3 ;  /* 0x0000001a02031219 */ /* 0x008fe40000010e03 */
[----:B------:R-:W-:Y:S02]  /*5020*/  ISETP.GE.AND P1, PT, R18, RZ, PT ;  /* 0x000000ff1200720c */ /* 0x000fe40003f26270 */
[C---:B------:R-:W-:Y:S02]  /*5030*/  SHF.L.W.U32.HI R29, R3.reuse, 0x2, R28 ;  /* 0x00000002031d7819 */ /* 0x040fe40000010e1c */
[----:B------:R-:W-:Y:S02]  /*5040*/  SHF.L.U32 R3, R3, 0x2, RZ ;  /* 0x0000000203037819 */ /* 0x000fe400000006ff */
[----:B------:R-:W-:-:S02]  /*5050*/  SHF.R.S32.HI R26, RZ, 0x1f, R29 ;  /* 0x0000001fff1a7819 */ /* 0x000fc4000001141d */
[----:B------:R-:W-:Y:S02]  /*5060*/  SHF.R.U32.HI R28, RZ, 0x1e, R28 ;  /* 0x0000001eff1c7819 */ /* 0x000fe4000001161c */
[C---:B------:R-:W-:Y:S02]  /*5070*/  LOP3.LUT R2, R26.reuse, R3, RZ, 0x3c, !PT ;  /* 0x000000031a027212 */ /* 0x040fe400078e3cff */
[----:B------:R-:W-:Y:S02]  /*5080*/  LOP3.LUT R3, R26, R29, RZ, 0x3c, !PT ;  /* 0x0000001d1a037212 */ /* 0x000fe400078e3cff */
[C---:B-1----:R-:W-:Y:S02]  /*5090*/  LEA.HI R30, R29.reuse, R28, RZ, 0x1 ;  /* 0x0000001c1d1e7211 */ /* 0x042fe400078f08ff */
[----:B------:R-:W-:Y:S02]  /*50a0*/  LOP3.LUT R31, R29, R18, RZ, 0x3c, !PT ;  /* 0x000000121d1f7212 */ /* 0x000fe400078e3cff */
[----:B------:R-:W1:Y:S01]  /*50b0*/  I2F.F64.S64 R2, R2 ;  /* 0x0000000200027312 */ /* 0x000e620000301c00 */
[----:B------:R-:W-:-:S02]  /*50c0*/  IADD3 R28, PT, PT, -R30, RZ, RZ ;  /* 0x000000ff1e1c7210 */ /* 0x000fc40007ffe1ff */
[----:B------:R-:W-:-:S03]  /*50d0*/  ISETP.GE.AND P2, PT, R31, RZ, PT ;  /* 0x000000ff1f00720c */ /* 0x000fc60003f46270 */
[----:B------:R-:W-:Y:S01]  /*50e0*/  @!P1 IMAD.MOV.U32 R30, RZ, RZ, R28 ;  /* 0x000000ffff1e9224 */ /* 0x000fe200078e001c */
[----:B-1----:R-:W-:-:S10]  /*50f0*/  DMUL R26, R2, UR4 ;  /* 0x00000004021a7c28 */ /* 0x002fd40008000000 */
[----:B------:R-:W1:Y:S02]  /*5100*/  F2F.F32.F64 R26, R26 ;  /* 0x0000001a001a7310 */ /* 0x000e640000301000 */
[----:B-1----:R-:W-:-:S07]  /*5110*/  FSEL R3, -R26, R26, !P2 ;  /* 0x0000001a1a037208 */ /* 0x002fce0005000100 */
.L_x_60:
[----:B------:R-:W-:Y:S05]  /*5120*/  BSYNC.RECONVERGENT B1 ;  /* 0x0000000000017941 */ /* 0x000fea0003800200 */
.L_x_59:
[----:B------:R-:W-:Y:S01]  /*5130*/  MOV R28, 0x37cbac00 ;  /* 0x37cbac00001c7802 */ /* 0x000fe20000000f00 */
[----:B------:R-:W-:Y:S02]  /*5140*/  HFMA2 R29, -RZ, RZ, 1.0078125, -8.98838043212890625e-05 ;  /* 0x3c0885e4ff1d7431 */ /* 0x000fe400000001ff */
[----:B------:R-:W-:Y:S01]  /*5150*/  FMUL R27, R3, R3 ;  /* 0x00000003031b7220 */ /* 0x000fe20000400000 */
[C---:B------:R-:W-:Y:S01]  /*5160*/  LOP3.LUT R26, R30.reuse, 0x1, RZ, 0xc0, !PT ;  /* 0x000000011e1a7812 */ /* 0x040fe200078ec0ff */
[----:B------:R-:W-:Y:S01]  /*5170*/  BSSY.RECONVERGENT B1, `(.L_x_62) ;  /* 0x0000045000017945 */ /* 0x000fe20003800200 */
[----:B------:R-:W-:Y:S01]  /*5180*/  IADD3 R31, PT, PT, R30, 0x1, RZ ;  /* 0x000000011e1f7810 */ /* 0x000fe20007ffe0ff */
[----:B------:R-:W-:Y:S01]  /*5190*/  FFMA R2, R27, R28, -0.0013887860113754868507 ;  /* 0xbab607ed1b027423 */ /* 0x000fe2000000001c */
[----:B------:R-:W-:Y:S02]  /*51a0*/  ISETP.NE.U32.AND P1, PT, R26, 0x1, PT ;  /* 0x000000011a00780c */ /* 0x000fe40003f25070 */
[----:B------:R-:W-:-:S02]  /*51b0*/  MOV R30, 0x3e2aaaa8 ;  /* 0x3e2aaaa8001e7802 */ /* 0x000fc40000000f00 */
[----:B------:R-:W-:Y:S02]  /*51c0*/  FSEL R26, R2, -0.00019574658654164522886, P1 ;  /* 0xb94d4153021a7808 */ /* 0x000fe40000800000 */
[----:B------:R-:W-:Y:S02]  /*51d0*/  FSEL R32, R29, 0.041666727513074874878, !P1 ;  /* 0x3d2aaabb1d207808 */ /* 0x000fe40004800000 */
[----:B------:R-:W-:Y:S02]  /*51e0*/  FSEL R2, R3, 1, !P1 ;  /* 0x3f80000003027808 */ /* 0x000fe40004800000 */
[----:B------:R-:W-:Y:S01]  /*51f0*/  LOP3.LUT P2, RZ, R31, 0x2, RZ, 0xc0, !PT ;  /* 0x000000021fff7812 */ /* 0x000fe2000784c0ff */
[C---:B------:R-:W-:Y:S01]  /*5200*/  FFMA R26, R27.reuse, R26, R32 ;  /* 0x0000001a1b1a7223 */ /* 0x040fe20000000020 */
[----:B------:R-:W-:Y:S01]  /*5210*/  FSEL R3, -R30, -0.4999999701976776123, !P1 ;  /* 0xbeffffff1e037808 */ /* 0x000fe20004800100 */
[----:B------:R-:W-:Y:S01]  /*5220*/  FFMA R35, R27, R2, RZ ;  /* 0x000000021b237223 */ /* 0x000fe200000000ff */
[----:B------:R-:W-:-:S03]  /*5230*/  MOV R33, R25 ;  /* 0x0000001900217202 */ /* 0x000fc60000000f00 */
[----:B------:R-:W-:-:S04]  /*5240*/  FFMA R3, R27, R26, R3 ;  /* 0x0000001a1b037223 */ /* 0x000fc80000000003 */
[----:B------:R-:W-:Y:S01]  /*5250*/  FFMA R35, R35, R3, R2 ;  /* 0x0000000323237223 */ /* 0x000fe20000000002 */
[----:B------:R-:W-:-:S03]  /*5260*/  MOV R2, R24 ;  /* 0x0000001800027202 */ /* 0x000fc60000000f00 */
[----:B------:R-:W-:Y:S01]  /*5270*/  @P2 FADD R35, RZ, -R35 ;  /* 0x80000023ff232221 */ /* 0x000fe20000000000 */
[----:B------:R-:W-:Y:S06]  /*5280*/  @!P0 BRA `(.L_x_63) ;  /* 0x0000000000cc8947 */ /* 0x000fec0003800000 */
[----:B------:R-:W-:-:S13]  /*5290*/  FSETP.NEU.AND P1, PT, |R18|, +INF , PT ;  /* 0x7f8000001200780b */ /* 0x000fda0003f2d200 */
[----:B------:R-:W-:Y:S01]  /*52a0*/  @!P1 FMUL R2, RZ, R18 ;  /* 0x00000012ff029220 */ /* 0x000fe20000400000 */
[----:B------:R-:W-:Y:S01]  /*52b0*/  @!P1 MOV R33, RZ ;  /* 0x000000ff00219202 */ /* 0x000fe20000000f00 */
[----:B------:R-:W-:Y:S06]  /*52c0*/  @!P1 BRA `(.L_x_63) ;  /* 0x0000000000bc9947 */ /* 0x000fec0003800000 */
[----:B------:R-:W-:Y:S02]  /*52d0*/  IMAD.SHL.U32 R2, R18, 0x100, RZ ;  /* 0x0000010012027824 */ /* 0x000fe400078e00ff */
[----:B------:R-:W-:Y:S01]  /*52e0*/  HFMA2 R32, -RZ, RZ, 0, 0 ;  /* 0x00000000ff207431 */ /* 0x000fe200000001ff */
[----:B------:R-:W-:Y:S01]  /*52f0*/  MOV R31, RZ ;  /* 0x000000ff001f7202 */ /* 0x000fe20000000f00 */
[----:B------:R-:W-:Y:S01]  /*5300*/  UMOV UR4, URZ ;  /* 0x000000ff00047c82 */ /* 0x000fe20008000000 */
[----:B------:R-:W-:-:S07]  /*5310*/  LOP3.LUT R37, R2, 0x80000000, RZ, 0xfc, !PT ;  /* 0x8000000002257812 */ /* 0x000fce00078efcff */
.L_x_64:
[----:B-1----:R-:W1:Y:S02]  /*5320*/  LDC.64 R2, c[0x4][RZ] ;  /* 0x01000000ff027b82 */ /* 0x002e640000000a00 */
[----:B-1----:R-:W-:-:S05]  /*5330*/  IMAD.WIDE.U32 R26, R31, 0x4, R2 ;  /* 0x000000041f1a7825 */ /* 0x002fca00078e0002 */
[----:B------:R-:W2:Y:S01]  /*5340*/  LDG.E.CONSTANT R2, desc[UR10][R26.64] ;  /* 0x0000000a1a027981 */ /* 0x000ea2000c1e9900 */
[C---:B------:R-:W-:Y:S02]  /*5350*/  LEA R33, R31.reuse, R1, 0x2 ;  /* 0x000000011f217211 */ /* 0x040fe400078e10ff */
[----:B------:R-:W-:-:S04]  /*5360*/  IADD3 R31, PT, PT, R31, 0x1, RZ ;  /* 0x000000011f1f7810 */ /* 0x000fc80007ffe0ff */
[----:B------:R-:W-:Y:S01]  /*5370*/  ISETP.NE.AND P1, PT, R31, 0x6, PT ;  /* 0x000000061f00780c */ /* 0x000fe20003f25270 */
[----:B--2---:R-:W-:-:S03]  /*5380*/  IMAD.WIDE.U32 R2, R2, R37, RZ ;  /* 0x0000002502027225 */ /* 0x004fc600078e00ff */
[----:B------:R-:W-:-:S04]  /*5390*/  IADD3 R2, P2, PT, R2, R32, RZ ;  /* 0x0000002002027210 */ /* 0x000fc80007f5e0ff */
[----:B------:R-:W-:Y:S01]  /*53a0*/  IADD3.X R32, PT, PT, R3, UR4, RZ, P2, !PT ;  /* 0x0000000403207c10 */ /* 0x000fe200097fe4ff */
[----:B------:R1:W-:Y:S04]  /*53b0*/  STL [R33], R2 ;  /* 0x0000000221007387 */ /* 0x0003e80000100800 */
[----:B------:R-:W-:Y:S05]  /*53c0*/  @P1 BRA `(.L_x_64) ;  /* 0xfffffffc00d41947 */ /* 0x000fea000383ffff */
[----:B------:R-:W-:Y:S01]  /*53d0*/  SHF.R.U32.HI R26, RZ, 0x17, R18 ;  /* 0x00000017ff1a7819 */ /* 0x000fe20000011612 */
[----:B------:R2:W-:Y:S03]  /*53e0*/  STL [R1+0x18], R32 ;  /* 0x0000182001007387 */ /* 0x0005e60000100800 */
[C---:B-1----:R-:W-:Y:S02]  /*53f0*/  LOP3.LUT R2, R26.reuse, 0xe0, RZ, 0xc0, !PT ;  /* 0x000000e01a027812 */ /* 0x042fe400078ec0ff */
[----:B------:R-:W-:Y:S02]  /*5400*/  LOP3.LUT P1, RZ, R26, 0x1f, RZ, 0xc0, !PT ;  /* 0x0000001f1aff7812 */ /* 0x000fe4000782c0ff */
[----:B------:R-:W-:-:S04]  /*5410*/  IADD3 R2, PT, PT, R2, -0x80, RZ ;  /* 0xffffff8002027810 */ /* 0x000fc80007ffe0ff */
[----:B------:R-:W-:-:S05]  /*5420*/  SHF.R.U32.HI R2, RZ, 0x5, R2 ;  /* 0x00000005ff027819 */ /* 0x000fca0000011602 */
[----:B------:R-:W-:-:S05]  /*5430*/  IMAD R27, R2, -0x4, R1 ;  /* 0xfffffffc021b7824 */ /* 0x000fca00078e0201 */
[----:B------:R-:W3:Y:S04]  /*5440*/  LDL R31, [R27+0x18] ;  /* 0x000018001b1f7983 */ /* 0x000ee80000100800 */
[----:B------:R-:W3:Y:S04]  /*5450*/  LDL R2, [R27+0x14] ;  /* 0x000014001b027983 */ /* 0x000ee80000100800 */
[----:B------:R-:W4:Y:S01]  /*5460*/  @P1 LDL R3, [R27+0x10] ;  /* 0x000010001b031983 */ /* 0x000f220000100800 */
[----:B------:R-:W-:Y:S01]  /*5470*/  LOP3.LUT R26, R26, 0x1f, RZ, 0xc0, !PT ;  /* 0x0000001f1a1a7812 */ /* 0x000fe200078ec0ff */
[----:B------:R-:W-:Y:S01]  /*5480*/  UMOV UR4, 0x54442d19 ;  /* 0x54442d1900047882 */ /* 0x000fe20000000000 */
[----:B------:R-:W-:Y:S01]  /*5490*/  UMOV UR5, 0x3bf921fb ;  /* 0x3bf921fb00057882 */ /* 0x000fe20000000000 */
[----:B------:R-:W-:-:S02]  /*54a0*/  ISETP.GE.AND P2, PT, R18, RZ, PT ;  /* 0x000000ff1200720c */ /* 0x000fc40003f46270 */
[-C--:B---3--:R-:W-:Y:S02]  /*54b0*/  @P1 SHF.L.W.U32.HI R31, R2, R26.reuse, R31 ;  /* 0x0000001a021f1219 */ /* 0x088fe40000010e1f */
[----:B----4-:R-:W-:Y:S02]  /*54c0*/  @P1 SHF.L.W.U32.HI R2, R3, R26, R2 ;  /* 0x0000001a03021219 */ /* 0x010fe40000010e02 */
[--C-:B--2---:R-:W-:Y:S02]  /*54d0*/  SHF.R.U32.HI R32, RZ, 0x1e, R31.reuse ;  /* 0x0000001eff207819 */ /* 0x104fe4000001161f */
[C---:B------:R-:W-:Y:S02]  /*54e0*/  SHF.L.W.U32.HI R33, R2.reuse, 0x2, R31 ;  /* 0x0000000202217819 */ /* 0x040fe40000010e1f */
[----:B------:R-:W-:Y:S02]  /*54f0*/  SHF.L.U32 R2, R2, 0x2, RZ ;  /* 0x0000000202027819 */ /* 0x000fe400000006ff */
[----:B------:R-:W-:-:S02]  /*5500*/  SHF.R.S32.HI R3, RZ, 0x1f, R33 ;  /* 0x0000001fff037819 */ /* 0x000fc40000011421 */
[----:B------:R-:W-:Y:S02]  /*5510*/  LOP3.LUT R31, R33, R18, RZ, 0x3c, !PT ;  /* 0x00000012211f7212 */ /* 0x000fe400078e3cff */
[C---:B------:R-:W-:Y:S02]  /*5520*/  LOP3.LUT R2, R3.reuse, R2, RZ, 0x3c, !PT ;  /* 0x0000000203027212 */ /* 0x040fe400078e3cff */
[----:B------:R-:W-:Y:S02]  /*5530*/  LOP3.LUT R3, R3, R33, RZ, 0x3c, !PT ;  /* 0x0000002103037212 */ /* 0x000fe400078e3cff */
[----:B------:R-:W-:Y:S02]  /*5540*/  LEA.HI R33, R33, R32, RZ, 0x1 ;  /* 0x0000002021217211 */ /* 0x000fe400078f08ff */
[----:B------:R-:W-:Y:S02]  /*5550*/  ISETP.GE.AND P1, PT, R31, RZ, PT ;  /* 0x000000ff1f00720c */ /* 0x000fe40003f26270 */
[----:B------:R-:W1:Y:S01]  /*5560*/  I2F.F64.S64 R2, R2 ;  /* 0x0000000200027312 */ /* 0x000e620000301c00 */
[----:B------:R-:W-:-:S05]  /*5570*/  IADD3 R31, PT, PT, -R33, RZ, RZ ;  /* 0x000000ff211f7210 */ /* 0x000fca0007ffe1ff */
[----:B------:R-:W-:Y:S01]  /*5580*/  @!P2 IMAD.MOV.U32 R33, RZ, RZ, R31 ;  /* 0x000000ffff21a224 */ /* 0x000fe200078e001f */
[----:B-1----:R-:W-:-:S10]  /*5590*/  DMUL R26, R2, UR4 ;  /* 0x00000004021a7c28 */ /* 0x002fd40008000000 */
[----:B------:R-:W1:Y:S02]  /*55a0*/  F2F.F32.F64 R26, R26 ;  /* 0x0000001a001a7310 */ /* 0x000e640000301000 */
[----:B-1----:R-:W-:-:S07]  /*55b0*/  FSEL R2, -R26, R26, !P1 ;  /* 0x0000001a1a027208 */ /* 0x002fce0004800100 */
.L_x_63:
[----:B------:R-:W-:Y:S05]  /*55c0*/  BSYNC.RECONVERGENT B1 ;  /* 0x0000000000017941 */ /* 0x000fea0003800200 */
.L_x_62:
[----:B------:R-:W-:Y:S01]  /*55d0*/  FMUL R3, R2, R2 ;  /* 0x0000000202037220 */ /* 0x000fe20000400000 */
[C---:B------:R-:W-:Y:S01]  /*55e0*/  LOP3.LUT R27, R33.reuse, 0x1, RZ, 0xc0, !PT ;  /* 0x00000001211b7812 */ /* 0x040fe200078ec0ff */
[----:B------:R-:W-:Y:S01]  /*55f0*/  BSSY.RECONVERGENT B1, `(.L_x_65) ;  /* 0x0000047000017945 */ /* 0x000fe20003800200 */
[----:B------:R-:W-:Y:S01]  /*5600*/  LOP3.LUT P2, RZ, R33, 0x2, RZ, 0xc0, !PT ;  /* 0x0000000221ff7812 */ /* 0x000fe2000784c0ff */
[----:B------:R-:W-:Y:S01]  /*5610*/  FFMA R26, R3, R28, -0.0013887860113754868507 ;  /* 0xbab607ed031a7423 */ /* 0x000fe2000000001c */
[----:B------:R-:W-:Y:S02]  /*5620*/  ISETP.NE.U32.AND P1, PT, R27, 0x1, PT ;  /* 0x000000011b00780c */ /* 0x000fe40003f25070 */
[----:B------:R-:W-:Y:S02]  /*5630*/  MOV R33, R25 ;  /* 0x0000001900217202 */ /* 0x000fe40000000f00 */
[----:B------:R-:W-:Y:S02]  /*5640*/  FSEL R26, R26, -0.00019574658654164522886, !P1 ;  /* 0xb94d41531a1a7808 */ /* 0x000fe40004800000 */
[----:B------:R-:W-:-:S02]  /*5650*/  FSEL R32, R29, 0.041666727513074874878, P1 ;  /* 0x3d2aaabb1d207808 */ /* 0x000fc40000800000 */
[----:B------:R-:W-:Y:S02]  /*5660*/  FSEL R2, R2, 1, P1 ;  /* 0x3f80000002027808 */ /* 0x000fe40000800000 */
[----:B------:R-:W-:Y:S01]  /*5670*/  FSEL R31, -R30, -0.4999999701976776123, P1 ;  /* 0xbeffffff1e1f7808 */ /* 0x000fe20000800100 */
[C---:B------:R-:W-:Y:S02]  /*5680*/  FFMA R26, R3.reuse, R26, R32 ;  /* 0x0000001a031a7223 */ /* 0x040fe40000000020 */
[C---:B------:R-:W-:Y:S02]  /*5690*/  FFMA R27, R3.reuse, R2, RZ ;  /* 0x00000002031b7223 */ /* 0x040fe400000000ff */
[----:B------:R-:W-:-:S04]  /*56a0*/  FFMA R26, R3, R26, R31 ;  /* 0x0000001a031a7223 */ /* 0x000fc8000000001f */
[----:B------:R-:W-:-:S04]  /*56b0*/  FFMA R2, R27, R26, R2 ;  /* 0x0000001a1b027223 */ /* 0x000fc80000000002 */
[----:B------:R-:W-:-:S04]  /*56c0*/  @P2 FADD R2, RZ, -R2 ;  /* 0x80000002ff022221 */ /* 0x000fc80000000000 */
[----:B------:R-:W-:-:S04]  /*56d0*/  FMUL R2, R2, R19 ;  /* 0x0000001302027220 */ /* 0x000fc80000400000 */
[----:B------:R-:W-:Y:S01]  /*56e0*/  FFMA R35, R35, R4, R2 ;  /* 0x0000000423237223 */ /* 0x000fe20000000002 */
[----:B------:R-:W-:-:S03]  /*56f0*/  MOV R2, R24 ;  /* 0x0000001800027202 */ /* 0x000fc60000000f00 */
[----:B------:R-:W-:-:S05]  /*5700*/  FMUL R35, R16, R35 ;  /* 0x0000002310237220 */ /* 0x000fca0000400000 */
[----:B------:R1:W-:Y:S01]  /*5710*/  STG.E desc[UR10][R20.64], R35 ;  /* 0x0000002314007986 */ /* 0x0003e2000c10190a */
[----:B------:R-:W-:Y:S05]  /*5720*/  @!P0 BRA `(.L_x_66) ;  /* 0x0000000000cc8947 */ /* 0x000fea0003800000 */
[----:B------:R-:W-:-:S13]  /*5730*/  FSETP.NEU.AND P1, PT, |R18|, +INF , PT ;  /* 0x7f8000001200780b */ /* 0x000fda0003f2d200 */
[----:B------:R-:W-:Y:S01]  /*5740*/  @!P1 FMUL R2, RZ, R18 ;  /* 0x00000012ff029220 */ /* 0x000fe20000400000 */
[----:B------:R-:W-:Y:S01]  /*5750*/  @!P1 MOV R33, RZ ;  /* 0x000000ff00219202 */ /* 0x000fe20000000f00 */
[----:B------:R-:W-:Y:S06]  /*5760*/  @!P1 BRA `(.L_x_66) ;  /* 0x0000000000bc9947 */ /* 0x000fec0003800000 */
[----:B------:R-:W-:Y:S01]  /*5770*/  SHF.L.U32 R2, R18, 0x8, RZ ;  /* 0x0000000812027819 */ /* 0x000fe200000006ff */
[----:B------:R-:W-:Y:S01]  /*5780*/  HFMA2 R32, -RZ, RZ, 0, 0 ;  /* 0x00000000ff207431 */ /* 0x000fe200000001ff */
[----:B------:R-:W-:Y:S01]  /*5790*/  MOV R31, RZ ;  /* 0x000000ff001f7202 */ /* 0x000fe20000000f00 */
[----:B------:R-:W-:Y:S01]  /*57a0*/  UMOV UR4, URZ ;  /* 0x000000ff00047c82 */ /* 0x000fe20008000000 */
[----:B-1----:R-:W-:-:S07]  /*57b0*/  LOP3.LUT R35, R2, 0x80000000, RZ, 0xfc, !PT ;  /* 0x8000000002237812 */ /* 0x002fce00078efcff */
.L_x_67:
[----:B-1----:R-:W1:Y:S02]  /*57c0*/  LDC.64 R2, c[0x4][RZ] ;  /* 0x01000000ff027b82 */ /* 0x002e640000000a00 */
[----:B-1----:R-:W-:-:S06]  /*57d0*/  IMAD.WIDE.U32 R2, R31, 0x4, R2 ;  /* 0x000000041f027825 */ /* 0x002fcc00078e0002 */
[----:B------:R-:W2:Y:S01]  /*57e0*/  LDG.E.CONSTANT R2, desc[UR10][R2.64] ;  /* 0x0000000a02027981 */ /* 0x000ea2000c1e9900 */
[C---:B------:R-:W-:Y:S01]  /*57f0*/  LEA R33, R31.reuse, R1, 0x2 ;  /* 0x000000011f217211 */ /* 0x040fe200078e10ff */
[----:B------:R-:W-:-:S05]  /*5800*/  VIADD R31, R31, 0x1 ;  /* 0x000000011f1f7836 */ /* 0x000fca0000000000 */
[----:B------:R-:W-:Y:S01]  /*5810*/  ISETP.NE.AND P1, PT, R31, 0x6, PT ;  /* 0x000000061f00780c */ /* 0x000fe20003f25270 */
[----:B--2---:R-:W-:-:S03]  /*5820*/  IMAD.WIDE.U32 R26, R2, R35, RZ ;  /* 0x00000023021a7225 */ /* 0x004fc600078e00ff */
[----:B------:R-:W-:-:S04]  /*5830*/  IADD3 R26, P2, PT, R26, R32, RZ ;  /* 0x000000201a1a7210 */ /* 0x000fc80007f5e0ff */
[----:B------:R-:W-:Y:S01]  /*5840*/  IADD3.X R32, PT, PT, R27, UR4, RZ, P2, !PT ;  /* 0x000000041b207c10 */ /* 0x000fe200097fe4ff */
[----:B------:R1:W-:Y:S04]  /*5850*/  STL [R33], R26 ;  /* 0x0000001a21007387 */ /* 0x0003e80000100800 */
[----:B------:R-:W-:Y:S05]  /*5860*/  @P1 BRA `(.L_x_67) ;  /* 0xfffffffc00d41947 */ /* 0x000fea000383ffff */
[----:B-1----:R-:W-:Y:S01]  /*5870*/  SHF.R.U32.HI R26, RZ, 0x17, R18 ;  /* 0x00000017ff1a7819 */ /* 0x002fe20000011612 */
        /* <DEDUP_REMOVED lines=11> */
[----:B------:R-:W-:Y:S01]  /*5930*/  UMOV UR5, 0x3bf921fb ;  /* 0x3bf921fb00057882 */ /* 0x000fe20000000000 */
[----:B------:R-:W-:-:S02]  /*5940*/  ISETP.GE.AND P2, PT, R18, RZ, PT ;  /* 0x000000ff1200720c */ /* 0x000fc40003f46270 */
[-C--:B--2---:R-:W-:Y:S02]  /*5950*/  @P1 SHF.L.W.U32.HI R31, R2, R26.reuse, R31 ;  /* 0x0000001a021f1219 */ /* 0x084fe40000010e1f */
[----:B---3--:R-:W-:Y:S02]  /*5960*/  @P1 SHF.L.W.U32.HI R2, R3, R26, R2 ;  /* 0x0000001a03021219 */ /* 0x008fe40000010e02 */
[--C-:B-1----:R-:W-:Y:S02]  /*5970*/  SHF.R.U32.HI R32, RZ, 0x1e, R31.reuse ;  /* 0x0000001eff207819 */ /* 0x102fe4000001161f */
        /* <DEDUP_REMOVED lines=9> */
[----:B------:R-:W-:-:S04]  /*5a10*/  IADD3 R31, PT, PT, -R33, RZ, RZ ;  /* 0x000000ff211f7210 */ /* 0x000fc80007ffe1ff */
[----:B------:R-:W-:Y:S01]  /*5a20*/  @!P2 MOV R33, R31 ;  /* 0x0000001f0021a202 */ /* 0x000fe20000000f00 */
[----:B-1----:R-:W-:-:S10]  /*5a30*/  DMUL R26, R2, UR4 ;  /* 0x00000004021a7c28 */ /* 0x002fd40008000000 */
[----:B------:R-:W1:Y:S02]  /*5a40*/  F2F.F32.F64 R26, R26 ;  /* 0x0000001a001a7310 */ /* 0x000e640000301000 */
[----:B-1----:R-:W-:-:S07]  /*5a50*/  FSEL R2, -R26, R26, !P1 ;  /* 0x0000001a1a027208 */ /* 0x002fce0004800100 */
.L_x_66:
[----:B------:R-:W-:Y:S05]  /*5a60*/  BSYNC.RECONVERGENT B1 ;  /* 0x0000000000017941 */ /* 0x000fea0003800200 */
.L_x_65:
[----:B------:R-:W-:Y:S01]  /*5a70*/  FMUL R3, R2, R2 ;  /* 0x0000000202037220 */ /* 0x000fe20000400000 */
[C---:B------:R-:W-:Y:S01]  /*5a80*/  LOP3.LUT R27, R33.reuse, 0x1, RZ, 0xc0, !PT ;  /* 0x00000001211b7812 */ /* 0x040fe200078ec0ff */
[----:B------:R-:W-:Y:S01]  /*5a90*/  BSSY.RECONVERGENT B1, `(.L_x_68) ;  /* 0x0000040000017945 */ /* 0x000fe20003800200 */
[----:B------:R-:W-:Y:S01]  /*5aa0*/  LOP3.LUT P2, RZ, R33, 0x2, RZ, 0xc0, !PT ;  /* 0x0000000221ff7812 */ /* 0x000fe2000784c0ff */
[----:B------:R-:W-:Y:S01]  /*5ab0*/  FFMA R26, R3, R28, -0.0013887860113754868507 ;  /* 0xbab607ed031a7423 */ /* 0x000fe2000000001c */
[----:B------:R-:W-:-:S04]  /*5ac0*/  ISETP.NE.U32.AND P1, PT, R27, 0x1, PT ;  /* 0x000000011b00780c */ /* 0x000fc80003f25070 */
[----:B------:R-:W-:Y:S02]  /*5ad0*/  FSEL R26, R26, -0.00019574658654164522886, !P1 ;  /* 0xb94d41531a1a7808 */ /* 0x000fe40004800000 */
[----:B------:R-:W-:Y:S02]  /*5ae0*/  FSEL R32, R29, 0.041666727513074874878, P1 ;  /* 0x3d2aaabb1d207808 */ /* 0x000fe40000800000 */
[----:B------:R-:W-:Y:S02]  /*5af0*/  FSEL R2, R2, 1, P1 ;  /* 0x3f80000002027808 */ /* 0x000fe40000800000 */
[----:B------:R-:W-:Y:S01]  /*5b00*/  FSEL R27, -R30, -0.4999999701976776123, P1 ;  /* 0xbeffffff1e1b7808 */ /* 0x000fe20000800100 */
[C---:B------:R-:W-:Y:S02]  /*5b10*/  FFMA R26, R3.reuse, R26, R32 ;  /* 0x0000001a031a7223 */ /* 0x040fe40000000020 */
[C---:B------:R-:W-:Y:S02]  /*5b20*/  FFMA R31, R3.reuse, R2, RZ ;  /* 0x00000002031f7223 */ /* 0x040fe400000000ff */
[----:B------:R-:W-:-:S04]  /*5b30*/  FFMA R26, R3, R26, R27 ;  /* 0x0000001a031a7223 */ /* 0x000fc8000000001b */
[----:B------:R-:W-:-:S04]  /*5b40*/  FFMA R31, R31, R26, R2 ;  /* 0x0000001a1f1f7223 */ /* 0x000fc80000000002 */
[----:B------:R-:W-:Y:S01]  /*5b50*/  @P2 FADD R31, RZ, -R31 ;  /* 0x8000001fff1f2221 */ /* 0x000fe20000000000 */
[----:B------:R-:W-:Y:S06]  /*5b60*/  @!P0 BRA `(.L_x_69) ;  /* 0x0000000000c88947 */ /* 0x000fec0003800000 */
[----:B------:R-:W-:-:S13]  /*5b70*/  FSETP.NEU.AND P0, PT, |R18|, +INF , PT ;  /* 0x7f8000001200780b */ /* 0x000fda0003f0d200 */
[----:B------:R-:W-:Y:S01]  /*5b80*/  @!P0 FMUL R24, RZ, R18 ;  /* 0x00000012ff188220 */ /* 0x000fe20000400000 */
[----:B------:R-:W-:Y:S01]  /*5b90*/  @!P0 MOV R25, RZ ;  /* 0x000000ff00198202 */ /* 0x000fe20000000f00 */
[----:B------:R-:W-:Y:S06]  /*5ba0*/  @!P0 BRA `(.L_x_69) ;  /* 0x0000000000b88947 */ /* 0x000fec0003800000 */
[----:B------:R-:W-:Y:S02]  /*5bb0*/  SHF.L.U32 R2, R18, 0x8, RZ ;  /* 0x0000000812027819 */ /* 0x000fe400000006ff */
[----:B------:R-:W-:Y:S01]  /*5bc0*/  CS2R R26, SRZ ;  /* 0x00000000001a7805 */ /* 0x000fe2000001ff00 */
[----:B------:R-:W-:Y:S01]  /*5bd0*/  UMOV UR4, URZ ;  /* 0x000000ff00047c82 */ /* 0x000fe20008000000 */
[----:B-1----:R-:W-:-:S07]  /*5be0*/  LOP3.LUT R35, R2, 0x80000000, RZ, 0xfc, !PT ;  /* 0x8000000002237812 */ /* 0x002fce00078efcff */
.L_x_70:
[----:B-1----:R-:W1:Y:S02]  /*5bf0*/  LDC.64 R2, c[0x4][RZ] ;  /* 0x01000000ff027b82 */ /* 0x002e640000000a00 */
[----:B-1----:R-:W-:-:S05]  /*5c00*/  IMAD.WIDE.U32 R24, R26, 0x4, R2 ;  /* 0x000000041a187825 */ /* 0x002fca00078e0002 */
        /* <DEDUP_REMOVED lines=11> */
[C---:B------:R-:W-:Y:S02]  /*5cc0*/  LOP3.LUT R2, R25.reuse, 0xe0, RZ, 0xc0, !PT ;  /* 0x000000e019027812 */ /* 0x040fe400078ec0ff */
[----:B------:R-:W-:Y:S02]  /*5cd0*/  LOP3.LUT P0, RZ, R25, 0x1f, RZ, 0xc0, !PT ;  /* 0x0000001f19ff7812 */ /* 0x000fe4000780c0ff */
[----:B------:R-:W-:-:S04]  /*5ce0*/  IADD3 R2, PT, PT, R2, -0x80, RZ ;  /* 0xffffff8002027810 */ /* 0x000fc80007ffe0ff */
[----:B------:R-:W-:-:S05]  /*5cf0*/  SHF.R.U32.HI R2, RZ, 0x5, R2 ;  /* 0x00000005ff027819 */ /* 0x000fca0000011602 */
[----:B-1----:R-:W-:-:S05]  /*5d00*/  IMAD R32, R2, -0x4, R1 ;  /* 0xfffffffc02207824 */ /* 0x002fca00078e0201 */
        /* <DEDUP_REMOVED lines=8> */
[----:B----4-:R-:W-:-:S04]  /*5d90*/  @P0 SHF.L.W.U32.HI R3, R2, R25, R3 ;  /* 0x0000001902030219 */ /* 0x010fc80000010e03 */
[C-C-:B------:R-:W-:Y:S02]  /*5da0*/  SHF.L.W.U32.HI R25, R3.reuse, 0x2, R24.reuse ;  /* 0x0000000203197819 */ /* 0x140fe40000010e18 */
[----:B------:R-:W-:Y:S02]  /*5db0*/  SHF.L.U32 R3, R3, 0x2, RZ ;  /* 0x0000000203037819 */ /* 0x000fe400000006ff */
[----:B------:R-:W-:Y:S02]  /*5dc0*/  SHF.R.S32.HI R26, RZ, 0x1f, R25 ;  /* 0x0000001fff1a7819 */ /* 0x000fe40000011419 */
[----:B------:R-:W-:Y:S02]  /*5dd0*/  SHF.R.U32.HI R24, RZ, 0x1e, R24 ;  /* 0x0000001eff187819 */ /* 0x000fe40000011618 */
[C---:B------:R-:W-:Y:S02]  /*5de0*/  LOP3.LUT R2, R26.reuse, R3, RZ, 0x3c, !PT ;  /* 0x000000031a027212 */ /* 0x040fe400078e3cff */
[----:B------:R-:W-:-:S02]  /*5df0*/  LOP3.LUT R3, R26, R25, RZ, 0x3c, !PT ;  /* 0x000000191a037212 */ /* 0x000fc400078e3cff */
[C---:B------:R-:W-:Y:S02]  /*5e00*/  LOP3.LUT R18, R25.reuse, R18, RZ, 0x3c, !PT ;  /* 0x0000001219127212 */ /* 0x040fe400078e3cff */
[----:B------:R-:W-:Y:S02]  /*5e10*/  LEA.HI R25, R25, R24, RZ, 0x1 ;  /* 0x0000001819197211 */ /* 0x000fe400078f08ff */
[----:B------:R-:W2:Y:S01]  /*5e20*/  I2F.F64.S64 R2, R2 ;  /* 0x0000000200027312 */ /* 0x000ea20000301c00 */
[----:B------:R-:W-:Y:S02]  /*5e30*/  ISETP.GE.AND P0, PT, R18, RZ, PT ;  /* 0x000000ff1200720c */ /* 0x000fe40003f06270 */
[----:B------:R-:W-:-:S04]  /*5e40*/  IADD3 R18, PT, PT, -R25, RZ, RZ ;  /* 0x000000ff19127210 */ /* 0x000fc80007ffe1ff */
[----:B------:R-:W-:Y:S01]  /*5e50*/  @!P1 MOV R25, R18 ;  /* 0x0000001200199202 */ /* 0x000fe20000000f00 */
[----:B--2---:R-:W-:-:S10]  /*5e60*/  DMUL R26, R2, UR4 ;  /* 0x00000004021a7c28 */ /* 0x004fd40008000000 */
[----:B------:R-:W1:Y:S02]  /*5e70*/  F2F.F32.F64 R26, R26 ;  /* 0x0000001a001a7310 */ /* 0x000e640000301000 */
[----:B-1----:R-:W-:-:S07]  /*5e80*/  FSEL R24, -R26, R26, !P0 ;  /* 0x0000001a1a187208 */ /* 0x002fce0004000100 */
.L_x_69:
[----:B------:R-:W-:Y:S05]  /*5e90*/  BSYNC.RECONVERGENT B1 ;  /* 0x0000000000017941 */ /* 0x000fea0003800200 */
.L_x_68:
[----:B------:R-:W-:Y:S01]  /*5ea0*/  FMUL R3, R24, R24 ;  /* 0x0000001818037220 */ /* 0x000fe20000400000 */
[----:B------:R-:W-:Y:S01]  /*5eb0*/  LOP3.LUT R2, R25, 0x1, RZ, 0xc0, !PT ;  /* 0x0000000119027812 */ /* 0x000fe200078ec0ff */
[----:B------:R-:W-:Y:S01]  /*5ec0*/  FMUL R31, R31, R4 ;  /* 0x000000041f1f7220 */ /* 0x000fe20000400000 */
[----:B------:R-:W-:Y:S01]  /*5ed0*/  IADD3 R25, PT, PT, R25, 0x1, RZ ;  /* 0x0000000119197810 */ /* 0x000fe20007ffe0ff */
[----:B------:R-:W-:Y:S01]  /*5ee0*/  FFMA R28, R3, R28, -0.0013887860113754868507 ;  /* 0xbab607ed031c7423 */ /* 0x000fe2000000001c */
[----:B------:R-:W-:Y:S02]  /*5ef0*/  ISETP.NE.U32.AND P0, PT, R2, 0x1, PT ;  /* 0x000000010200780c */ /* 0x000fe40003f05070 */
[----:B------:R-:W-:Y:S02]  /*5f00*/  LOP3.LUT P1, RZ, R25, 0x2, RZ, 0xc0, !PT ;  /* 0x0000000219ff7812 */ /* 0x000fe4000782c0ff */
[----:B------:R-:W-:Y:S02]  /*5f10*/  FSEL R2, R29, 0.041666727513074874878, !P0 ;  /* 0x3d2aaabb1d027808 */ /* 0x000fe40004000000 */
[----:B------:R-:W-:-:S02]  /*5f20*/  FSEL R28, R28, -0.00019574658654164522886, P0 ;  /* 0xb94d41531c1c7808 */ /* 0x000fc40000000000 */
[----:B------:R-:W-:Y:S02]  /*5f30*/  FSEL R24, R24, 1, !P0 ;  /* 0x3f80000018187808 */ /* 0x000fe40004000000 */
[----:B------:R-:W-:Y:S01]  /*5f40*/  FSEL R27, -R30, -0.4999999701976776123, !P0 ;  /* 0xbeffffff1e1b7808 */ /* 0x000fe20004000100 */
[C---:B------:R-:W-:Y:S02]  /*5f50*/  FFMA R2, R3.reuse, R28, R2 ;  /* 0x0000001c03027223 */ /* 0x040fe40000000002 */
[C---:B------:R-:W-:Y:S02]  /*5f60*/  FFMA R25, R3.reuse, R24, RZ ;  /* 0x0000001803197223 */ /* 0x040fe400000000ff */
[----:B------:R-:W-:-:S04]  /*5f70*/  FFMA R2, R3, R2, R27 ;  /* 0x0000000203027223 */ /* 0x000fc8000000001b */
[----:B------:R-:W-:-:S04]  /*5f80*/  FFMA R2, R25, R2, R24 ;  /* 0x0000000219027223 */ /* 0x000fc80000000018 */
[----:B------:R-:W-:-:S04]  /*5f90*/  @P1 FADD R2, RZ, -R2 ;  /* 0x80000002ff021221 */ /* 0x000fc80000000000 */
[----:B------:R-:W-:-:S04]  /*5fa0*/  FFMA R31, R2, R19, -R31 ;  /* 0x00000013021f7223 */ /* 0x000fc8000000081f */
[----:B------:R-:W-:-:S05]  /*5fb0*/  FMUL R31, R16, R31 ;  /* 0x0000001f101f7220 */ /* 0x000fca0000400000 */
[----:B------:R2:W-:Y:S02]  /*5fc0*/  STG.E desc[UR10][R20.64+0x4], R31 ;  /* 0x0000041f14007986 */ /* 0x0005e4000c10190a */
.L_x_27:
[----:B------:R-:W-:Y:S05]  /*5fd0*/  BSYNC.RECONVERGENT B0 ;  /* 0x0000000000007941 */ /* 0x000fea0003800200 */
.L_x_26:
[----:B------:R-:W3:Y:S01]  /*5fe0*/  LDCU UR4, c[0x0][0x410] ;  /* 0x00008200ff0477ac */ /* 0x000ee20008000800 */
[----:B------:R-:W-:-:S04]  /*5ff0*/  IADD3 R14, PT, PT, R14, 0x1, RZ ;  /* 0x000000010e0e7810 */ /* 0x000fc80007ffe0ff */
[----:B---3--:R-:W-:-:S13]  /*6000*/  ISETP.NE.AND P0, PT, R14, UR4, PT ;  /* 0x000000040e007c0c */ /* 0x008fda000bf05270 */
[----:B------:R-:W-:Y:S05]  /*6010*/  @P0 BRA `(.L_x_71) ;  /* 0xffffffc000c80947 */ /* 0x000fea000383ffff */
[----:B------:R-:W-:Y:S05]  /*6020*/  EXIT ;  /* 0x000000000000794d */ /* 0x000fea0003800000 */
        .weak           $__internal_0_$__cuda_sm20_drsqrt_f64_slowpath_v2
        .type           $__internal_0_$__cuda_sm20_drsqrt_f64_slowpath_v2,@function
        .size           $__internal_0_$__cuda_sm20_drsqrt_f64_slowpath_v2,($__internal_1_$__cuda_sm20_rcp_rn_f32_slowpath - $__internal_0_$__cuda_sm20_drsqrt_f64_slowpath_v2)
$__internal_0_$__cuda_sm20_drsqrt_f64_slowpath_v2:
[----:B------:R-:W-:Y:S01]  /*6030*/  DSETP.NEU.AND P0, PT, R30, RZ, PT ;  /* 0x000000ff1e00722a */ /* 0x000fe20003f0d000 */
[----:B------:R-:W-:Y:S01]  /*6040*/  BSSY.RECONVERGENT B1, `(.L_x_72) ;  /* 0x000001c000017945 */ /* 0x000fe20003800200 */
[----:B------:R-:W-:-:S12]  /*6050*/  LOP3.LUT R32, R31, 0x80000000, RZ, 0xc0, !PT ;  /* 0x800000001f207812 */ /* 0x000fd800078ec0ff */
[----:B------:R-:W-:Y:S05]  /*6060*/  @!P0 BRA `(.L_x_73) ;  /* 0x00000000005c8947 */ /* 0x000fea0003800000 */
[----:B------:R-:W-:-:S14]  /*6070*/  DSETP.GTU.AND P0, PT, |R30|, +INF , PT ;  /* 0x7ff000001e00742a */ /* 0x000fdc0003f0c200 */
[----:B------:R-:W-:Y:S05]  /*6080*/  @P0 BRA `(.L_x_74) ;  /* 0x00000000004c0947 */ /* 0x000fea0003800000 */
[----:B------:R-:W-:-:S13]  /*6090*/  ISETP.NE.AND P0, PT, R32, RZ, PT ;  /* 0x000000ff2000720c */ /* 0x000fda0003f05270 */
[----:B------:R-:W-:Y:S01]  /*60a0*/  @P0 MOV R32, 0x0 ;  /* 0x0000000000200802 */ /* 0x000fe20000000f00 */
[----:B------:R-:W-:Y:S01]  /*60b0*/  @P0 IMAD.MOV.U32 R33, RZ, RZ, -0x80000 ;  /* 0xfff80000ff210424 */ /* 0x000fe200078e00ff */
[----:B------:R-:W-:Y:S06]  /*60c0*/  @P0 BRA `(.L_x_75) ;  /* 0x00000000004c0947 */ /* 0x000fec0003800000 */
[----:B------:R-:W-:-:S14]  /*60d0*/  DSETP.NEU.AND P0, PT, |R30|, +INF , PT ;  /* 0x7ff000001e00742a */ /* 0x000fdc0003f0d200 */
[----:B------:R-:W-:Y:S01]  /*60e0*/  @!P0 CS2R R32, SRZ ;  /* 0x0000000000208805 */ /* 0x000fe2000001ff00 */
[----:B------:R-:W-:Y:S06]  /*60f0*/  @!P0 BRA `(.L_x_75) ;  /* 0x0000000000408947 */ /* 0x000fec0003800000 */
[----:B------:R-:W-:Y:S01]  /*6100*/  DMUL R34, R30, 1.80143985094819840000e+16 ;  /* 0x435000001e227828 */ /* 0x000fe20000000000 */
[----:B------:R-:W-:-:S05]  /*6110*/  MOV R30, RZ ;  /* 0x000000ff001e7202 */ /* 0x000fca0000000f00 */
[----:B------:R-:W0:Y:S02]  /*6120*/  MUFU.RSQ64H R31, R35 ;  /* 0x00000023001f7308 */ /* 0x000e240000001c00 */
[----:B0-----:R-:W-:-:S08]  /*6130*/  DMUL R32, R30, R30 ;  /* 0x0000001e1e207228 */ /* 0x001fd00000000000 */
[----:B------:R-:W-:Y:S01]  /*6140*/  DFMA R32, R34, -R32, 1 ;  /* 0x3ff000002220742b */ /* 0x000fe20000000820 */
[----:B------:R-:W-:Y:S02]  /*6150*/  MOV R34, 0x0 ;  /* 0x0000000000227802 */ /* 0x000fe40000000f00 */
[----:B------:R-:W-:-:S06]  /*6160*/  MOV R35, 0x3fd80000 ;  /* 0x3fd8000000237802 */ /* 0x000fcc0000000f00 */
[----:B------:R-:W-:Y:S02]  /*6170*/  DFMA R34, R32, R34, 0.5 ;  /* 0x3fe000002022742b */ /* 0x000fe40000000022 */
[----:B------:R-:W-:-:S08]  /*6180*/  DMUL R32, R30, R32 ;  /* 0x000000201e207228 */ /* 0x000fd00000000000 */
[----:B------:R-:W-:-:S08]  /*6190*/  DFMA R32, R34, R32, R30 ;  /* 0x000000202220722b */ /* 0x000fd0000000001e */
[----:B------:R-:W-:Y:S01]  /*61a0*/  DMUL R32, R32, 134217728 ;  /* 0x41a0000020207828 */ /* 0x000fe20000000000 */
[----:B------:R-:W-:Y:S10]  /*61b0*/  BRA `(.L_x_75) ;  /* 0x0000000000107947 */ /* 0x000ff40003800000 */
.L_x_74:
[----:B------:R-:W-:Y:S01]  /*61c0*/  DADD R32, R30, R30 ;  /* 0x000000001e207229 */ /* 0x000fe2000000001e */
[----:B------:R-:W-:Y:S10]  /*61d0*/  BRA `(.L_x_75) ;  /* 0x0000000000087947 */ /* 0x000ff40003800000 */
.L_x_73:
[----:B------:R-:W-:Y:S02]  /*61e0*/  LOP3.LUT R33, R32, 0x7ff00000, RZ, 0xfc, !PT ;  /* 0x7ff0000020217812 */ /* 0x000fe400078efcff */
[----:B------:R-:W-:-:S07]  /*61f0*/  MOV R32, RZ ;  /* 0x000000ff00207202 */ /* 0x000fce0000000f00 */
.L_x_75:
[----:B------:R-:W-:Y:S05]  /*6200*/  BSYNC.RECONVERGENT B1 ;  /* 0x0000000000017941 */ /* 0x000fea0003800200 */
.L_x_72:
[----:B------:R-:W-:Y:S02]  /*6210*/  MOV R30, R32 ;  /* 0x00000020001e7202 */ /* 0x000fe40000000f00 */
[----:B------:R-:W-:Y:S01]  /*6220*/  MOV R31, R33 ;  /* 0x00000021001f7202 */ /* 0x000fe20000000f00 */
[----:B------:R-:W-:Y:S01]  /*6230*/  IMAD.MOV.U32 R33, RZ, RZ, 0x0 ;  /* 0x00000000ff217424 */ /* 0x000fe200078e00ff */
[----:B------:R-:W-:-:S04]  /*6240*/  MOV R32, R4 ;  /* 0x0000000400207202 */ /* 0x000fc80000000f00 */
[----:B------:R-:W-:Y:S05]  /*6250*/  RET.REL.NODEC R32 `(_Z32bfVirtualSourceGeneric_RCA_NosumPfS_PKfS1_S1_S1_S1_S1_S1_S1_S1_S1_S1_bffffffffiiiiibb) ;  /* 0xffffff9c20687950 */ /* 0x000fea0003c3ffff */
        .weak           $__internal_1_$__cuda_sm20_rcp_rn_f32_slowpath
        .type           $__internal_1_$__cuda_sm20_rcp_rn_f32_slowpath,@function
        .size           $__internal_1_$__cuda_sm20_rcp_rn_f32_slowpath,($__internal_2_$__cuda_sm20_sqrt_rn_f32_slowpath - $__internal_1_$__cuda_sm20_rcp_rn_f32_slowpath)
$__internal_1_$__cuda_sm20_rcp_rn_f32_slowpath:
[----:B------:R-:W0:Y:S02]  /*6260*/  LDC R2, c[0x0][0x400] ;  /* 0x00010000ff027b82 */ /* 0x000e240000000800 */
[----:B0-----:R-:W-:-:S04]  /*6270*/  SHF.L.U32 R4, R2, 0x1, RZ ;  /* 0x0000000102047819 */ /* 0x001fc800000006ff */
[----:B------:R-:W-:-:S04]  /*6280*/  SHF.R.U32.HI R3, RZ, 0x18, R4 ;  /* 0x00000018ff037819 */ /* 0x000fc80000011604 */
[----:B------:R-:W-:-:S13]  /*6290*/  ISETP.NE.U32.AND P0, PT, R3, RZ, PT ;  /* 0x000000ff0300720c */ /* 0x000fda0003f05070 */
[----:B------:R-:W-:Y:S05]  /*62a0*/  @P0 BRA `(.L_x_76) ;  /* 0x0000000000280947 */ /* 0x000fea0003800000 */
[----:B------:R-:W-:-:S13]  /*62b0*/  ISETP.NE.AND P0, PT, R4, RZ, PT ;  /* 0x000000ff0400720c */ /* 0x000fda0003f05270 */
[----:B------:R2:W3:Y:S01]  /*62c0*/  @!P0 MUFU.RCP R3, R2 ;  /* 0x0000000200038308 */ /* 0x0004e20000001000 */
[----:B------:R-:W-:Y:S05]  /*62d0*/  @!P0 BRA `(.L_x_77) ;  /* 0x0000000000a48947 */ /* 0x000fea0003800000 */
[----:B------:R-:W-:-:S04]  /*62e0*/  FFMA R4, R2, 1.84467440737095516160e+19, RZ ;  /* 0x5f80000002047823 */ /* 0x000fc800000000ff */
[----:B---3--:R-:W2:Y:S02]  /*62f0*/  MUFU.RCP R3, R4 ;  /* 0x0000000400037308 */ /* 0x008ea40000001000 */
[----:B--2---:R-:W-:-:S04]  /*6300*/  FFMA R2, R4, R3, -1 ;  /* 0xbf80000004027423 */ /* 0x004fc80000000003 */
[----:B------:R-:W-:-:S04]  /*6310*/  FADD.FTZ R2, -R2, -RZ ;  /* 0x800000ff02027221 */ /* 0x000fc80000010100 */
[----:B------:R-:W-:-:S04]  /*6320*/  FFMA R2, R3, R2, R3 ;  /* 0x0000000203027223 */ /* 0x000fc80000000003 */
[----:B------:R-:W-:Y:S01]  /*6330*/  FFMA R3, R2, 1.84467440737095516160e+19, RZ ;  /* 0x5f80000002037823 */ /* 0x000fe200000000ff */
[----:B------:R-:W-:Y:S06]  /*6340*/  BRA `(.L_x_77) ;  /* 0x0000000000887947 */ /* 0x000fec0003800000 */
.L_x_76:
[----:B------:R-:W-:-:S04]  /*6350*/  IADD3 R4, PT, PT, R3, -0xfd, RZ ;  /* 0xffffff0303047810 */ /* 0x000fc80007ffe0ff */
[----:B------:R-:W-:-:S13]  /*6360*/  ISETP.GT.U32.AND P0, PT, R4, 0x1, PT ;  /* 0x000000010400780c */ /* 0x000fda0003f04070 */
[----:B------:R-:W-:Y:S05]  /*6370*/  @P0 BRA `(.L_x_78) ;  /* 0x0000000000780947 */ /* 0x000fea0003800000 */
[----:B------:R-:W-:Y:S01]  /*6380*/  LOP3.LUT R8, R2, 0x7fffff, RZ, 0xc0, !PT ;  /* 0x007fffff02087812 */ /* 0x000fe200078ec0ff */
[----:B------:R-:W-:-:S03]  /*6390*/  HFMA2 R21, -RZ, RZ, 0, 1.78813934326171875e-07 ;  /* 0x00000003ff157431 */ /* 0x000fc600000001ff */
[----:B------:R-:W-:-:S04]  /*63a0*/  LOP3.LUT R8, R8, 0x3f800000, RZ, 0xfc, !PT ;  /* 0x3f80000008087812 */ /* 0x000fc800078efcff */
[----:B------:R-:W0:Y:S01]  /*63b0*/  MUFU.RCP R9, R8 ;  /* 0x0000000800097308 */ /* 0x000e220000001000 */
[----:B------:R-:W-:Y:S01]  /*63c0*/  SHF.L.U32 R18, R21, R4, RZ ;  /* 0x0000000415127219 */ /* 0x000fe200000006ff */
[----:B0-----:R-:W-:-:S04]  /*63d0*/  FFMA R12, R8, R9, -1 ;  /* 0xbf800000080c7423 */ /* 0x001fc80000000009 */
[----:B------:R-:W-:-:S04]  /*63e0*/  FADD.FTZ R12, -R12, -RZ ;  /* 0x800000ff0c0c7221 */ /* 0x000fc80000010100 */
[CCC-:B------:R-:W-:Y:S01]  /*63f0*/  FFMA.RM R16, R9.reuse, R12.reuse, R9.reuse ;  /* 0x0000000c09107223 */ /* 0x1c0fe20000004009 */
[----:B------:R-:W-:-:S04]  /*6400*/  FFMA.RP R19, R9, R12, R9 ;  /* 0x0000000c09137223 */ /* 0x000fc80000008009 */
[C---:B------:R-:W-:Y:S02]  /*6410*/  LOP3.LUT R9, R16.reuse, 0x7fffff, RZ, 0xc0, !PT ;  /* 0x007fffff10097812 */ /* 0x040fe400078ec0ff */
[----:B------:R-:W-:Y:S02]  /*6420*/  FSETP.NEU.FTZ.AND P0, PT, R16, R19, PT ;  /* 0x000000131000720b */ /* 0x000fe40003f1d000 */
[----:B------:R-:W-:Y:S02]  /*6430*/  LOP3.LUT R9, R9, 0x800000, RZ, 0xfc, !PT ;  /* 0x0080000009097812 */ /* 0x000fe400078efcff */
[----:B------:R-:W-:Y:S02]  /*6440*/  SEL R12, RZ, 0xffffffff, !P0 ;  /* 0xffffffffff0c7807 */ /* 0x000fe40004000000 */
[----:B------:R-:W-:Y:S02]  /*6450*/  LOP3.LUT R19, R18, R9, RZ, 0xc0, !PT ;  /* 0x0000000912137212 */ /* 0x000fe400078ec0ff */
[----:B------:R-:W-:-:S02]  /*6460*/  IADD3 R12, PT, PT, -R12, RZ, RZ ;  /* 0x000000ff0c0c7210 */ /* 0x000fc40007ffe1ff */
[-C--:B------:R-:W-:Y:S02]  /*6470*/  SHF.R.U32.HI R19, RZ, R4.reuse, R19 ;  /* 0x00000004ff137219 */ /* 0x080fe40000011613 */
[----:B------:R-:W-:Y:S02]  /*6480*/  LOP3.LUT P1, RZ, R12, R4, R9, 0xf8, !PT ;  /* 0x000000040cff7212 */ /* 0x000fe4000782f809 */
[C---:B------:R-:W-:Y:S02]  /*6490*/  LOP3.LUT P0, RZ, R19.reuse, 0x1, RZ, 0xc0, !PT ;  /* 0x0000000113ff7812 */ /* 0x040fe4000780c0ff */
[----:B------:R-:W-:-:S04]  /*64a0*/  LOP3.LUT P2, RZ, R19, 0x2, RZ, 0xc0, !PT ;  /* 0x0000000213ff7812 */ /* 0x000fc8000784c0ff */
[----:B------:R-:W-:Y:S02]  /*64b0*/  PLOP3.LUT P0, PT, P0, P1, P2, 0xe0, 0x0 ;  /* 0x000000000000781c */ /* 0x000fe40000703c20 */
[----:B------:R-:W-:Y:S02]  /*64c0*/  LOP3.LUT P1, RZ, R2, 0x7fffff, RZ, 0xc0, !PT ;  /* 0x007fffff02ff7812 */ /* 0x000fe4000782c0ff */
[----:B------:R-:W-:-:S04]  /*64d0*/  SEL R4, RZ, 0x1, !P0 ;  /* 0x00000001ff047807 */ /* 0x000fc80004000000 */
[----:B------:R-:W-:-:S04]  /*64e0*/  IADD3 R4, PT, PT, -R4, RZ, RZ ;  /* 0x000000ff04047210 */ /* 0x000fc80007ffe1ff */
[----:B------:R-:W-:Y:S02]  /*64f0*/  ISETP.GE.AND P0, PT, R4, RZ, PT ;  /* 0x000000ff0400720c */ /* 0x000fe40003f06270 */
[----:B------:R-:W-:-:S04]  /*6500*/  IADD3 R4, PT, PT, R3, -0xfc, RZ ;  /* 0xffffff0403047810 */ /* 0x000fc80007ffe0ff */
[----:B------:R-:W-:-:S07]  /*6510*/  SHF.R.U32.HI R3, RZ, R4, R9 ;  /* 0x00000004ff037219 */ /* 0x000fce0000011609 */
[----:B------:R-:W-:-:S05]  /*6520*/  @!P0 IADD3 R3, PT, PT, R3, 0x1, RZ ;  /* 0x0000000103038810 */ /* 0x000fca0007ffe0ff */
[----:B------:R-:W-:-:S05]  /*6530*/  @!P1 IMAD.SHL.U32 R3, R3, 0x2, RZ ;  /* 0x0000000203039824 */ /* 0x000fca00078e00ff */
[----:B------:R-:W-:Y:S01]  /*6540*/  LOP3.LUT R3, R3, 0x80000000, R2, 0xf8, !PT ;  /* 0x8000000003037812 */ /* 0x000fe200078ef802 */
[----:B------:R-:W-:Y:S06]  /*6550*/  BRA `(.L_x_77) ;  /* 0x0000000000047947 */ /* 0x000fec0003800000 */
.L_x_78:
[----:B------:R0:W1:Y:S02]  /*6560*/  MUFU.RCP R3, R2 ;  /* 0x0000000200037308 */ /* 0x0000640000001000 */
.L_x_77:
[----:B-1-3--:R-:W-:Y:S02]  /*6570*/  MOV R8, R3 ;  /* 0x0000000300087202 */ /* 0x00afe40000000f00 */
[----:B0-2---:R-:W-:Y:S02]  /*6580*/  MOV R2, R20 ;  /* 0x0000001400027202 */ /* 0x005fe40000000f00 */
[----:B------:R-:W-:-:S04]  /*6590*/  MOV R3, 0x0 ;  /* 0x0000000000037802 */ /* 0x000fc80000000f00 */
[----:B------:R-:W-:Y:S05]  /*65a0*/  RET.REL.NODEC R2 `(_Z32bfVirtualSourceGeneric_RCA_NosumPfS_PKfS1_S1_S1_S1_S1_S1_S1_S1_S1_S1_bffffffffiiiiibb) ;  /* 0xffffff9802947950 */ /* 0x000fea0003c3ffff */
        .weak           $__internal_2_$__cuda_sm20_sqrt_rn_f32_slowpath
        .type           $__internal_2_$__cuda_sm20_sqrt_rn_f32_slowpath,@function
        .size           $__internal_2_$__cuda_sm20_sqrt_rn_f32_slowpath,($__internal_3_$__cuda_sm3x_div_rn_noftz_f32_slowpath - $__internal_2_$__cuda_sm20_sqrt_rn_f32_slowpath)
$__internal_2_$__cuda_sm20_sqrt_rn_f32_slowpath:
[----:B------:R-:W-:-:S13]  /*65b0*/  LOP3.LUT P0, RZ, R2, 0x7fffffff, RZ, 0xc0, !PT ;  /* 0x7fffffff02ff7812 */ /* 0x000fda000780c0ff */
[----:B------:R-:W-:Y:S01]  /*65c0*/  @!P0 MOV R3, R2 ;  /* 0x0000000200038202 */ /* 0x000fe20000000f00 */
[----:B------:R-:W-:Y:S06]  /*65d0*/  @!P0 BRA `(.L_x_79) ;  /* 0x0000000000408947 */ /* 0x000fec0003800000 */
[----:B------:R-:W-:-:S13]  /*65e0*/  FSETP.GEU.FTZ.AND P0, PT, R2, RZ, PT ;  /* 0x000000ff0200720b */ /* 0x000fda0003f1e000 */
[----:B------:R-:W-:Y:S01]  /*65f0*/  @!P0 MOV R3, 0x7fffffff ;  /* 0x7fffffff00038802 */ /* 0x000fe20000000f00 */
[----:B------:R-:W-:Y:S06]  /*6600*/  @!P0 BRA `(.L_x_79) ;  /* 0x0000000000348947 */ /* 0x000fec0003800000 */
[----:B------:R-:W-:-:S13]  /*6610*/  FSETP.GTU.FTZ.AND P0, PT, |R2|, +INF , PT ;  /* 0x7f8000000200780b */ /* 0x000fda0003f1c200 */
[----:B------:R-:W-:Y:S01]  /*6620*/  @P0 FADD.FTZ R3, R2, 1 ;  /* 0x3f80000002030421 */ /* 0x000fe20000010000 */
[----:B------:R-:W-:Y:S06]  /*6630*/  @P0 BRA `(.L_x_79) ;  /* 0x0000000000280947 */ /* 0x000fec0003800000 */
[----:B------:R-:W-:-:S13]  /*6640*/  FSETP.NEU.FTZ.AND P0, PT, |R2|, +INF , PT ;  /* 0x7f8000000200780b */ /* 0x000fda0003f1d200 */
[----:B------:R-:W-:-:S04]  /*6650*/  @P0 FFMA R24, R2, 1.84467440737095516160e+19, RZ ;  /* 0x5f80000002180823 */ /* 0x000fc800000000ff */
[----:B------:R-:W0:Y:S02]  /*6660*/  @P0 MUFU.RSQ R3, R24 ;  /* 0x0000001800030308 */ /* 0x000e240000001400 */
[----:B0-----:R-:W-:Y:S01]  /*6670*/  @P0 FMUL.FTZ R25, R24, R3 ;  /* 0x0000000318190220 */ /* 0x001fe20000410000 */
[----:B------:R-:W-:Y:S01]  /*6680*/  @P0 FMUL.FTZ R27, R3, 0.5 ;  /* 0x3f000000031b0820 */ /* 0x000fe20000410000 */
[----:B------:R-:W-:Y:S02]  /*6690*/  @!P0 MOV R3, R2 ;  /* 0x0000000200038202 */ /* 0x000fe40000000f00 */
[----:B------:R-:W-:-:S04]  /*66a0*/  @P0 FADD.FTZ R26, -R25, -RZ ;  /* 0x800000ff191a0221 */ /* 0x000fc80000010100 */
[----:B------:R-:W-:-:S04]  /*66b0*/  @P0 FFMA R26, R25, R26, R24 ;  /* 0x0000001a191a0223 */ /* 0x000fc80000000018 */
[----:B------:R-:W-:-:S04]  /*66c0*/  @P0 FFMA R26, R26, R27, R25 ;  /* 0x0000001b1a1a0223 */ /* 0x000fc80000000019 */
[----:B------:R-:W-:-:S07]  /*66d0*/  @P0 FMUL.FTZ R3, R26, 2.3283064365386962891e-10 ;  /* 0x2f8000001a030820 */ /* 0x000fce0000410000 */
.L_x_79:
[----:B------:R-:W-:Y:S01]  /*66e0*/  MOV R24, R3 ;  /* 0x0000000300187202 */ /* 0x000fe20000000f00 */
[----:B------:R-:W-:Y:S01]  /*66f0*/  IMAD.MOV.U32 R3, RZ, RZ, 0x0 ;  /* 0x00000000ff037424 */ /* 0x000fe200078e00ff */
[----:B------:R-:W-:-:S04]  /*6700*/  MOV R2, R28 ;  /* 0x0000001c00027202 */ /* 0x000fc80000000f00 */
[----:B------:R-:W-:Y:S05]  /*6710*/  RET.REL.NODEC R2 `(_Z32bfVirtualSourceGeneric_RCA_NosumPfS_PKfS1_S1_S1_S1_S1_S1_S1_S1_S1_S1_bffffffffiiiiibb) ;  /* 0xffffff9802387950 */ /* 0x000fea0003c3ffff */
        .weak           $__internal_3_$__cuda_sm3x_div_rn_noftz_f32_slowpath
        .type           $__internal_3_$__cuda_sm3x_div_rn_noftz_f32_slowpath,@function
        .size           $__internal_3_$__cuda_sm3x_div_rn_noftz_f32_slowpath,(.L_x_95 - $__internal_3_$__cuda_sm3x_div_rn_noftz_f32_slowpath)
$__internal_3_$__cuda_sm3x_div_rn_noftz_f32_slowpath:
[----:B------:R-:W-:Y:S01]  /*6720*/  SHF.R.U32.HI R28, RZ, 0x17, R2 ;  /* 0x00000017ff1c7819 */ /* 0x000fe20000011602 */
[----:B------:R-:W-:Y:S01]  /*6730*/  BSSY.RECONVERGENT B1, `(.L_x_80) ;  /* 0x0000062000017945 */ /* 0x000fe20003800200 */
[----:B------:R-:W-:Y:S02]  /*6740*/  SHF.R.U32.HI R33, RZ, 0x17, R3 ;  /* 0x00000017ff217819 */ /* 0x000fe40000011603 */
[----:B------:R-:W-:Y:S02]  /*6750*/  LOP3.LUT R28, R28, 0xff, RZ, 0xc0, !PT ;  /* 0x000000ff1c1c7812 */ /* 0x000fe400078ec0ff */
[----:B------:R-:W-:Y:S02]  /*6760*/  LOP3.LUT R33, R33, 0xff, RZ, 0xc0, !PT ;  /* 0x000000ff21217812 */ /* 0x000fe400078ec0ff */
[----:B------:R-:W-:Y:S02]  /*6770*/  IADD3 R34, PT, PT, R28, -0x1, RZ ;  /* 0xffffffff1c227810 */ /* 0x000fe40007ffe0ff */
[----:B------:R-:W-:-:S02]  /*6780*/  IADD3 R35, PT, PT, R33, -0x1, RZ ;  /* 0xffffffff21237810 */ /* 0x000fc40007ffe0ff */
[----:B------:R-:W-:-:S04]  /*6790*/  ISETP.GT.U32.AND P0, PT, R34, 0xfd, PT ;  /* 0x000000fd2200780c */ /* 0x000fc80003f04070 */
[----:B------:R-:W-:-:S13]  /*67a0*/  ISETP.GT.U32.OR P0, PT, R35, 0xfd, P0 ;  /* 0x000000fd2300780c */ /* 0x000fda0000704470 */
[----:B------:R-:W-:Y:S01]  /*67b0*/  @!P0 MOV R29, RZ ;  /* 0x000000ff001d8202 */ /* 0x000fe20000000f00 */
[----:B------:R-:W-:Y:S06]  /*67c0*/  @!P0 BRA `(.L_x_81) ;  /* 0x00000000005c8947 */ /* 0x000fec0003800000 */
[----:B------:R-:W-:Y:S02]  /*67d0*/  FSETP.GTU.FTZ.AND P0, PT, |R3|, +INF , PT ;  /* 0x7f8000000300780b */ /* 0x000fe40003f1c200 */
[----:B------:R-:W-:-:S04]  /*67e0*/  FSETP.GTU.FTZ.AND P1, PT, |R2|, +INF , PT ;  /* 0x7f8000000200780b */ /* 0x000fc80003f3c200 */
[----:B------:R-:W-:-:S13]  /*67f0*/  PLOP3.LUT P0, PT, P0, P1, PT, 0xf8, 0x8f ;  /* 0x00000000008f781c */ /* 0x000fda0000703f70 */
[----:B------:R-:W-:Y:S05]  /*6800*/  @P0 BRA `(.L_x_82) ;  /* 0x00000004004c0947 */ /* 0x000fea0003800000 */
[----:B------:R-:W-:-:S13]  /*6810*/  LOP3.LUT P0, RZ, R2, 0x7fffffff, R3, 0xc8, !PT ;  /* 0x7fffffff02ff7812 */ /* 0x000fda000780c803 */
[----:B------:R-:W-:Y:S05]  /*6820*/  @!P0 BRA `(.L_x_83) ;  /* 0x00000004003c8947 */ /* 0x000fea0003800000 */
[C---:B------:R-:W-:Y:S02]  /*6830*/  FSETP.NEU.FTZ.AND P2, PT, |R3|.reuse, +INF , PT ;  /* 0x7f8000000300780b */ /* 0x040fe40003f5d200 */
[----:B------:R-:W-:Y:S02]  /*6840*/  FSETP.NEU.FTZ.AND P1, PT, |R2|, +INF , PT ;  /* 0x7f8000000200780b */ /* 0x000fe40003f3d200 */
[----:B------:R-:W-:-:S11]  /*6850*/  FSETP.NEU.FTZ.AND P0, PT, |R3|, +INF , PT ;  /* 0x7f8000000300780b */ /* 0x000fd60003f1d200 */
[----:B------:R-:W-:Y:S05]  /*6860*/  @!P1 BRA !P2, `(.L_x_83) ;  /* 0x00000004002c9947 */ /* 0x000fea0005000000 */
[----:B------:R-:W-:-:S04]  /*6870*/  LOP3.LUT P2, RZ, R3, 0x7fffffff, RZ, 0xc0, !PT ;  /* 0x7fffffff03ff7812 */ /* 0x000fc8000784c0ff */
[----:B------:R-:W-:-:S13]  /*6880*/  PLOP3.LUT P1, PT, P1, P2, PT, 0x2f, 0xf2 ;  /* 0x0000000000f2781c */ /* 0x000fda0000f24577 */
[----:B------:R-:W-:Y:S05]  /*6890*/  @P1 BRA `(.L_x_84) ;  /* 0x0000000400181947 */ /* 0x000fea0003800000 */
[----:B------:R-:W-:-:S04]  /*68a0*/  LOP3.LUT P1, RZ, R2, 0x7fffffff, RZ, 0xc0, !PT ;  /* 0x7fffffff02ff7812 */ /* 0x000fc8000782c0ff */
[----:B------:R-:W-:-:S13]  /*68b0*/  PLOP3.LUT P0, PT, P0, P1, PT, 0x2f, 0xf2 ;  /* 0x0000000000f2781c */ /* 0x000fda0000702577 */
[----:B------:R-:W-:Y:S05]  /*68c0*/  @P0 BRA `(.L_x_85) ;  /* 0x0000000400000947 */ /* 0x000fea0003800000 */
[----:B------:R-:W-:Y:S02]  /*68d0*/  ISETP.GE.AND P0, PT, R35, RZ, PT ;  /* 0x000000ff2300720c */ /* 0x000fe40003f06270 */
[----:B------:R-:W-:-:S11]  /*68e0*/  ISETP.GE.AND P1, PT, R34, RZ, PT ;  /* 0x000000ff2200720c */ /* 0x000fd60003f26270 */
[----:B------:R-:W-:Y:S01]  /*68f0*/  @P0 MOV R29, RZ ;  /* 0x000000ff001d0202 */ /* 0x000fe20000000f00 */
[----:B------:R-:W-:Y:S01]  /*6900*/  @!P0 FFMA R3, R3, 1.84467440737095516160e+19, RZ ;  /* 0x5f80000003038823 */ /* 0x000fe200000000ff */
[----:B------:R-:W-:Y:S01]  /*6910*/  @!P0 MOV R29, 0xffffffc0 ;  /* 0xffffffc0001d8802 */ /* 0x000fe20000000f00 */
[----:B------:R-:W-:-:S03]  /*6920*/  @!P1 FFMA R2, R2, 1.84467440737095516160e+19, RZ ;  /* 0x5f80000002029823 */ /* 0x000fc600000000ff */
[----:B------:R-:W-:-:S07]  /*6930*/  @!P1 IADD3 R29, PT, PT, R29, 0x40, RZ ;  /* 0x000000401d1d9810 */ /* 0x000fce0007ffe0ff */
.L_x_81:
[----:B------:R-:W-:Y:S01]  /*6940*/  LEA R35, R28, 0xc0800000, 0x17 ;  /* 0xc08000001c237811 */ /* 0x000fe200078eb8ff */
[----:B------:R-:W-:Y:S01]  /*6950*/  BSSY.RECONVERGENT B2, `(.L_x_86) ;  /* 0x0000036000027945 */ /* 0x000fe20003800200 */
[----:B------:R-:W-:Y:S02]  /*6960*/  IADD3 R33, PT, PT, R33, -0x7f, RZ ;  /* 0xffffff8121217810 */ /* 0x000fe40007ffe0ff */
[----:B------:R-:W-:Y:S02]  /*6970*/  IADD3 R36, PT, PT, -R35, R2, RZ ;  /* 0x0000000223247210 */ /* 0x000fe40007ffe1ff */
[C---:B------:R-:W-:Y:S01]  /*6980*/  IADD3 R28, PT, PT, R33.reuse, 0x7f, -R28 ;  /* 0x0000007f211c7810 */ /* 0x040fe20007ffe81c */
[----:B------:R-:W-:Y:S01]  /*6990*/  IMAD R2, R33, -0x800000, R3 ;  /* 0xff80000021027824 */ /* 0x000fe200078e0203 */
[----:B------:R-:W0:Y:S01]  /*69a0*/  MUFU.RCP R34, R36 ;  /* 0x0000002400227308 */ /* 0x000e220000001000 */
[----:B------:R-:W-:Y:S02]  /*69b0*/  FADD.FTZ R35, -R36, -RZ ;  /* 0x800000ff24237221 */ /* 0x000fe40000010100 */
[----:B------:R-:W-:-:S02]  /*69c0*/  IMAD.IADD R29, R28, 0x1, R29 ;  /* 0x000000011c1d7824 */ /* 0x000fc400078e021d */
[----:B0-----:R-:W-:-:S04]  /*69d0*/  FFMA R37, R34, R35, 1 ;  /* 0x3f80000022257423 */ /* 0x001fc80000000023 */
[----:B------:R-:W-:-:S04]  /*69e0*/  FFMA R37, R34, R37, R34 ;  /* 0x0000002522257223 */ /* 0x000fc80000000022 */
[----:B------:R-:W-:-:S04]  /*69f0*/  FFMA R34, R2, R37, RZ ;  /* 0x0000002502227223 */ /* 0x000fc800000000ff */
[----:B------:R-:W-:-:S04]  /*6a00*/  FFMA R3, R35, R34, R2 ;  /* 0x0000002223037223 */ /* 0x000fc80000000002 */
[----:B------:R-:W-:-:S04]  /*6a10*/  FFMA R34, R37, R3, R34 ;  /* 0x0000000325227223 */ /* 0x000fc80000000022 */
[----:B------:R-:W-:-:S04]  /*6a20*/  FFMA R35, R35, R34, R2 ;  /* 0x0000002223237223 */ /* 0x000fc80000000002 */
[----:B------:R-:W-:-:S05]  /*6a30*/  FFMA R2, R37, R35, R34 ;  /* 0x0000002325027223 */ /* 0x000fca0000000022 */
[----:B------:R-:W-:-:S04]  /*6a40*/  SHF.R.U32.HI R3, RZ, 0x17, R2 ;  /* 0x00000017ff037819 */ /* 0x000fc80000011602 */
[----:B------:R-:W-:-:S04]  /*6a50*/  LOP3.LUT R28, R3, 0xff, RZ, 0xc0, !PT ;  /* 0x000000ff031c7812 */ /* 0x000fc800078ec0ff */
[----:B------:R-:W-:-:S04]  /*6a60*/  IADD3 R3, PT, PT, R28, R29, RZ ;  /* 0x0000001d1c037210 */ /* 0x000fc80007ffe0ff */
[----:B------:R-:W-:-:S04]  /*6a70*/  IADD3 R28, PT, PT, R3, -0x1, RZ ;  /* 0xffffffff031c7810 */ /* 0x000fc80007ffe0ff */
[----:B------:R-:W-:-:S13]  /*6a80*/  ISETP.GE.U32.AND P0, PT, R28, 0xfe, PT ;  /* 0x000000fe1c00780c */ /* 0x000fda0003f06070 */
[----:B------:R-:W-:Y:S05]  /*6a90*/  @!P0 BRA `(.L_x_87) ;  /* 0x0000000000808947 */ /* 0x000fea0003800000 */
[----:B------:R-:W-:-:S13]  /*6aa0*/  ISETP.GT.AND P0, PT, R3, 0xfe, PT ;  /* 0x000000fe0300780c */ /* 0x000fda0003f04270 */
[----:B------:R-:W-:Y:S05]  /*6ab0*/  @P0 BRA `(.L_x_88) ;  /* 0x00000000006c0947 */ /* 0x000fea0003800000 */
[----:B------:R-:W-:-:S13]  /*6ac0*/  ISETP.GE.AND P0, PT, R3, 0x1, PT ;  /* 0x000000010300780c */ /* 0x000fda0003f06270 */
[----:B------:R-:W-:Y:S05]  /*6ad0*/  @P0 BRA `(.L_x_89) ;  /* 0x0000000000740947 */ /* 0x000fea0003800000 */
[----:B------:R-:W-:Y:S02]  /*6ae0*/  ISETP.GE.AND P0, PT, R3, -0x18, PT ;  /* 0xffffffe80300780c */ /* 0x000fe40003f06270 */
[----:B------:R-:W-:-:S11]  /*6af0*/  LOP3.LUT R2, R2, 0x80000000, RZ, 0xc0, !PT ;  /* 0x8000000002027812 */ /* 0x000fd600078ec0ff */
[----:B------:R-:W-:Y:S05]  /*6b00*/  @!P0 BRA `(.L_x_89) ;  /* 0x0000000000688947 */ /* 0x000fea0003800000 */
[-CC-:B------:R-:W-:Y:S01]  /*6b10*/  FFMA.RZ R28, R37, R35.reuse, R34.reuse ;  /* 0x00000023251c7223 */ /* 0x180fe2000000c022 */
[----:B------:R-:W-:Y:S01]  /*6b20*/  IADD3 R33, PT, PT, R3, 0x20, RZ ;  /* 0x0000002003217810 */ /* 0x000fe20007ffe0ff */
[CCC-:B------:R-:W-:Y:S01]  /*6b30*/  FFMA.RP R29, R37.reuse, R35.reuse, R34.reuse ;  /* 0x00000023251d7223 */ /* 0x1c0fe20000008022 */
[----:B------:R-:W-:Y:S01]  /*6b40*/  FFMA.RM R34, R37, R35, R34 ;  /* 0x0000002325227223 */ /* 0x000fe20000004022 */
[C---:B------:R-:W-:Y:S02]  /*6b50*/  ISETP.NE.AND P2, PT, R3.reuse, RZ, PT ;  /* 0x000000ff0300720c */ /* 0x040fe40003f45270 */
[----:B------:R-:W-:Y:S02]  /*6b60*/  LOP3.LUT R28, R28, 0x7fffff, RZ, 0xc0, !PT ;  /* 0x007fffff1c1c7812 */ /* 0x000fe400078ec0ff */
[----:B------:R-:W-:Y:S02]  /*6b70*/  ISETP.NE.AND P1, PT, R3, RZ, PT ;  /* 0x000000ff0300720c */ /* 0x000fe40003f25270 */
[----:B------:R-:W-:-:S02]  /*6b80*/  LOP3.LUT R28, R28, 0x800000, RZ, 0xfc, !PT ;  /* 0x008000001c1c7812 */ /* 0x000fc400078efcff */
[----:B------:R-:W-:Y:S02]  /*6b90*/  IADD3 R3, PT, PT, -R3, RZ, RZ ;  /* 0x000000ff03037210 */ /* 0x000fe40007ffe1ff */
[----:B------:R-:W-:Y:S02]  /*6ba0*/  SHF.L.U32 R33, R28, R33, RZ ;  /* 0x000000211c217219 */ /* 0x000fe400000006ff */
[----:B------:R-:W-:Y:S02]  /*6bb0*/  FSETP.NEU.FTZ.AND P0, PT, R29, R34, PT ;  /* 0x000000221d00720b */ /* 0x000fe40003f1d000 */
[----:B------:R-:W-:Y:S02]  /*6bc0*/  SEL R3, R3, RZ, P2 ;  /* 0x000000ff03037207 */ /* 0x000fe40001000000 */
[----:B------:R-:W-:Y:S02]  /*6bd0*/  ISETP.NE.AND P1, PT, R33, RZ, P1 ;  /* 0x000000ff2100720c */ /* 0x000fe40000f25270 */
[----:B------:R-:W-:-:S02]  /*6be0*/  SHF.R.U32.HI R34, RZ, R3, R28 ;  /* 0x00000003ff227219 */ /* 0x000fc4000001161c */
[----:B------:R-:W-:Y:S02]  /*6bf0*/  PLOP3.LUT P0, PT, P0, P1, PT, 0xf8, 0x8f ;  /* 0x00000000008f781c */ /* 0x000fe40000703f70 */
[----:B------:R-:W-:Y:S02]  /*6c00*/  SHF.R.U32.HI R28, RZ, 0x1, R34 ;  /* 0x00000001ff1c7819 */ /* 0x000fe40000011622 */
[----:B------:R-:W-:-:S04]  /*6c10*/  SEL R3, RZ, 0x1, !P0 ;  /* 0x00000001ff037807 */ /* 0x000fc80004000000 */
[----:B------:R-:W-:-:S04]  /*6c20*/  LOP3.LUT R3, R3, 0x1, R28, 0xf8, !PT ;  /* 0x0000000103037812 */ /* 0x000fc800078ef81c */
[----:B------:R-:W-:-:S04]  /*6c30*/  LOP3.LUT R3, R3, R34, RZ, 0xc0, !PT ;  /* 0x0000002203037212 */ /* 0x000fc800078ec0ff */
[----:B------:R-:W-:-:S04]  /*6c40*/  IADD3 R3, PT, PT, R28, R3, RZ ;  /* 0x000000031c037210 */ /* 0x000fc80007ffe0ff */
[----:B------:R-:W-:Y:S01]  /*6c50*/  LOP3.LUT R2, R3, R2, RZ, 0xfc, !PT ;  /* 0x0000000203027212 */ /* 0x000fe200078efcff */
[----:B------:R-:W-:Y:S06]  /*6c60*/  BRA `(.L_x_89) ;  /* 0x0000000000107947 */ /* 0x000fec0003800000 */
.L_x_88:
[----:B------:R-:W-:-:S04]  /*6c70*/  LOP3.LUT R2, R2, 0x80000000, RZ, 0xc0, !PT ;  /* 0x8000000002027812 */ /* 0x000fc800078ec0ff */
[----:B------:R-:W-:Y:S01]  /*6c80*/  LOP3.LUT R2, R2, 0x7f800000, RZ, 0xfc, !PT ;  /* 0x7f80000002027812 */ /* 0x000fe200078efcff */
[----:B------:R-:W-:Y:S06]  /*6c90*/  BRA `(.L_x_89) ;  /* 0x0000000000047947 */ /* 0x000fec0003800000 */
.L_x_87:
[----:B------:R-:W-:-:S07]  /*6ca0*/  LEA R2, R29, R2, 0x17 ;  /* 0x000000021d027211 */ /* 0x000fce00078eb8ff */
.L_x_89:
[----:B------:R-:W-:Y:S05]  /*6cb0*/  BSYNC.RECONVERGENT B2 ;  /* 0x0000000000027941 */ /* 0x000fea0003800200 */
.L_x_86:
[----:B------:R-:W-:Y:S05]  /*6cc0*/  BRA `(.L_x_90) ;  /* 0x0000000000207947 */ /* 0x000fea0003800000 */
.L_x_85:
[----:B------:R-:W-:-:S04]  /*6cd0*/  LOP3.LUT R2, R2, 0x80000000, R3, 0x48, !PT ;  /* 0x8000000002027812 */ /* 0x000fc800078e4803 */
[----:B------:R-:W-:Y:S01]  /*6ce0*/  LOP3.LUT R2, R2, 0x7f800000, RZ, 0xfc, !PT ;  /* 0x7f80000002027812 */ /* 0x000fe200078efcff */
[----:B------:R-:W-:Y:S06]  /*6cf0*/  BRA `(.L_x_90) ;  /* 0x0000000000147947 */ /* 0x000fec0003800000 */
.L_x_84:
[----:B------:R-:W-:Y:S01]  /*6d00*/  LOP3.LUT R2, R2, 0x80000000, R3, 0x48, !PT ;  /* 0x8000000002027812 */ /* 0x000fe200078e4803 */
[----:B------:R-:W-:Y:S06]  /*6d10*/  BRA `(.L_x_90) ;  /* 0x00000000000c7947 */ /* 0x000fec0003800000 */
.L_x_83:
[----:B------:R-:W0:Y:S01]  /*6d20*/  MUFU.RSQ R2, -QNAN ;  /* 0xffc0000000027908 */ /* 0x000e220000001400 */
[----:B------:R-:W-:Y:S05]  /*6d30*/  BRA `(.L_x_90) ;  /* 0x0000000000047947 */ /* 0x000fea0003800000 */
.L_x_82:
[----:B------:R-:W-:-:S07]  /*6d40*/  FADD.FTZ R2, R3, R2 ;  /* 0x0000000203027221 */ /* 0x000fce0000010000 */
.L_x_90:
[----:B------:R-:W-:Y:S05]  /*6d50*/  BSYNC.RECONVERGENT B1 ;  /* 0x0000000000017941 */ /* 0x000fea0003800200 */
.L_x_80:
[----:B------:R-:W-:Y:S01]  /*6d60*/  HFMA2 R29, -RZ, RZ, 0, 0 ;  /* 0x00000000ff1d7431 */ /* 0x000fe200000001ff */
[----:B------:R-:W-:-:S04]  /*6d70*/  MOV R28, R4 ;  /* 0x00000004001c7202 */ /* 0x000fc80000000f00 */
[----:B0-----:R-:W-:Y:S05]  /*6d80*/  RET.REL.NODEC R28 `(_Z32bfVirtualSourceGeneric_RCA_NosumPfS_PKfS1_S1_S1_S1_S1_S1_S1_S1_S1_S1_bffffffffiiiiibb) ;  /* 0xffffff901c9c7950 */ /* 0x001fea0003c3ffff */
.L_x_91:
[----:B------:R-:W-:-:S00]  /*6d90*/  BRA `(.L_x_91) ;  /* 0xfffffffc00fc7947 */ /* 0x000fc0000383ffff */
[----:B------:R-:W-:-:S00]  /*6da0*/  NOP ;  /* 0x0000000000007918 */ /* 0x000fc00000000000 */
        /* <DEDUP_REMOVED lines=13> */
.L_x_95:


//--------------------- .nv.global.init           --------------------------
	.section	.nv.global.init,"aw",@progbits
	.align	4
.nv.global.init:
	.type		__cudart_i2opi_f,@object
	.size		__cudart_i2opi_f,(.L_1 - __cudart_i2opi_f)
__cudart_i2opi_f:
        /*0000*/ 	.byte	0x41, 0x90, 0x43, 0x3c, 0x99, 0x95, 0x62, 0xdb, 0xc0, 0xdd, 0x34, 0xf5, 0xd1, 0x57, 0x27, 0xfc
        /*0010*/ 	.byte	0x29, 0x15, 0x44, 0x4e, 0x6e, 0x83, 0xf9, 0xa2
.L_1:


//--------------------- .nv.shared.reserved.0     --------------------------
	.section	.nv.shared.reserved.0,"aw",@nobits
	.weak		__nv_reservedSMEM_offset_0_alias
	.size		__nv_reservedSMEM_offset_0_alias, 0, 64
	.other		__nv_reservedSMEM_offset_0_alias,@"STO_CUDA_RESERVED_SHARED STV_DEFAULT"
__nv_reservedSMEM_offset_0_alias:
	.zero		0
	.zero		64


//--------------------- .nv.constant0._Z32bfVirtualSourceGeneric_RCA_NosumPfS_PKfS1_S1_S1_S1_S1_S1_S1_S1_S1_S1_bffffffffiiiiibb --------------------------
	.section	.nv.constant0._Z32bfVirtualSourceGeneric_RCA_NosumPfS_PKfS1_S1_S1_S1_S1_S1_S1_S1_S1_S1_bffffffffiiiiibb,"a",@progbits
	.sectionflags	@""
	.align	4
.nv.constant0._Z32bfVirtualSourceGeneric_RCA_NosumPfS_PKfS1_S1_S1_S1_S1_S1_S1_S1_S1_S1_bffffffffiiiiibb:
	.zero		1058


//--------------------- SYMBOLS --------------------------

	.type		.nv.reservedSmem.offset0,@object
	.size		.nv.reservedSmem.offset0,0x4
